	.headerflags	@"EF_CUDA_TEXMODE_UNIFIED EF_CUDA_64BIT_ADDRESS EF_CUDA_ACCELERATORS EF_CUDA_SM90 EF_CUDA_VIRTUAL_SM(EF_CUDA_SM90)"
	.elftype	@"ET_EXEC"


//--------------------- .nv.info                  --------------------------
	.section	.nv.info,"",@"SHT_CUDA_INFO"
	.align	4


	//----- nvinfo : EIATTR_REGCOUNT
	.align		4
        /*0000*/ 	.byte	0x04, 0x2f
        /*0002*/ 	.short	(.L_3 - .L_2)
	.align		4
.L_2:
        /*0004*/ 	.word	index@(triton_poi_fused_cat_relu_29)
        /*0008*/ 	.word	0x000000a1


	//----- nvinfo : EIATTR_MIN_STACK_SIZE
	.align		4
.L_3:
        /*000c*/ 	.byte	0x04, 0x12
        /*000e*/ 	.short	(.L_5 - .L_4)
	.align		4
.L_4:
        /*0010*/ 	.word	index@(triton_poi_fused_cat_relu_29)
        /*0014*/ 	.word	0x00000000


	//----- nvinfo : EIATTR_FRAME_SIZE
	.align		4
.L_5:
        /*0018*/ 	.byte	0x04, 0x11
        /*001a*/ 	.short	(.L_7 - .L_6)
	.align		4
.L_6:
        /*001c*/ 	.word	index@(triton_poi_fused_cat_relu_29)
        /*0020*/ 	.word	0x00000000


	//----- nvinfo : EIATTR_MIN_STACK_SIZE
	.align		4
.L_7:
        /*0024*/ 	.byte	0x04, 0x12
        /*0026*/ 	.short	(.L_9 - .L_8)
	.align		4
.L_8:
        /*0028*/ 	.word	index@(triton_poi_fused_cat_relu_29)
        /*002c*/ 	.word	0x00000000
.L_9:


//--------------------- .nv.info.triton_poi_fused_cat_relu_29 --------------------------
	.section	.nv.info.triton_poi_fused_cat_relu_29,"",@"SHT_CUDA_INFO"
	.sectionflags	@""
	.align	4


	//----- nvinfo : EIATTR_CUDA_API_VERSION
	.align		4
        /*0000*/ 	.byte	0x04, 0x37
        /*0002*/ 	.short	(.L_11 - .L_10)
.L_10:
        /*0004*/ 	.word	0x0000007c


	//----- nvinfo : EIATTR_KPARAM_INFO
	.align		4
.L_11:
        /*0008*/ 	.byte	0x04, 0x17
        /*000a*/ 	.short	(.L_13 - .L_12)
.L_12:
        /*000c*/ 	.word	0x00000000
        /*0010*/ 	.short	0x0010
        /*0012*/ 	.short	0x007c
        /*0014*/ 	.byte	0x00, 0xf0, 0x11, 0x00


	//----- nvinfo : EIATTR_KPARAM_INFO
	.align		4
.L_13:
        /*0018*/ 	.byte	0x04, 0x17
        /*001a*/ 	.short	(.L_15 - .L_14)
.L_14:
        /*001c*/ 	.word	0x00000000
        /*0020*/ 	.short	0x000f
        /*0022*/ 	.short	0x0078
        /*0024*/ 	.byte	0x00, 0xf0, 0x11, 0x00


	//----- nvinfo : EIATTR_KPARAM_INFO
	.align		4
.L_15:
        /*0028*/ 	.byte	0x04, 0x17
        /*002a*/ 	.short	(.L_17 - .L_16)
.L_16:
        /*002c*/ 	.word	0x00000000
        /*0030*/ 	.short	0x000e
        /*0032*/ 	.short	0x0070
        /*0034*/ 	.byte	0x00, 0xf4, 0x21, 0x00


	//----- nvinfo : EIATTR_KPARAM_INFO
	.align		4
.L_17:
        /*0038*/ 	.byte	0x04, 0x17
        /*003a*/ 	.short	(.L_19 - .L_18)
.L_18:
        /*003c*/ 	.word	0x00000000
        /*0040*/ 	.short	0x000d
        /*0042*/ 	.short	0x0068
        /*0044*/ 	.byte	0x00, 0xf4, 0x21, 0x00


	//----- nvinfo : EIATTR_KPARAM_INFO
	.align		4
.L_19:
        /*0048*/ 	.byte	0x04, 0x17
        /*004a*/ 	.short	(.L_21 - .L_20)
.L_20:
        /*004c*/ 	.word	0x00000000
        /*0050*/ 	.short	0x000c
        /*0052*/ 	.short	0x0060
        /*0054*/ 	.byte	0x00, 0xf4, 0x21, 0x00


	//----- nvinfo : EIATTR_KPARAM_INFO
	.align		4
.L_21:
        /*0058*/ 	.byte	0x04, 0x17
        /*005a*/ 	.short	(.L_23 - .L_22)
.L_22:
        /*005c*/ 	.word	0x00000000
        /*0060*/ 	.short	0x000b
        /*0062*/ 	.short	0x0058
        /*0064*/ 	.byte	0x00, 0xf4, 0x21, 0x00


	//----- nvinfo : EIATTR_KPARAM_INFO
	.align		4
.L_23:
        /*0068*/ 	.byte	0x04, 0x17
        /*006a*/ 	.short	(.L_25 - .L_24)
.L_24:
        /*006c*/ 	.word	0x00000000
        /*0070*/ 	.short	0x000a
        /*0072*/ 	.short	0x0050
        /*0074*/ 	.byte	0x00, 0xf4, 0x21, 0x00


	//----- nvinfo : EIATTR_KPARAM_INFO
	.align		4
.L_25:
        /*0078*/ 	.byte	0x04, 0x17
        /*007a*/ 	.short	(.L_27 - .L_26)
.L_26:
        /*007c*/ 	.word	0x00000000
        /*0080*/ 	.short	0x0009
        /*0082*/ 	.short	0x0048
        /*0084*/ 	.byte	0x00, 0xf4, 0x21, 0x00


	//----- nvinfo : EIATTR_KPARAM_INFO
	.align		4
.L_27:
        /*0088*/ 	.byte	0x04, 0x17
        /*008a*/ 	.short	(.L_29 - .L_28)
.L_28:
        /*008c*/ 	.word	0x00000000
        /*0090*/ 	.short	0x0008
        /*0092*/ 	.short	0x0040
        /*0094*/ 	.byte	0x00, 0xf4, 0x21, 0x00


	//----- nvinfo : EIATTR_KPARAM_INFO
	.align		4
.L_29:
        /*0098*/ 	.byte	0x04, 0x17
        /*009a*/ 	.short	(.L_31 - .L_30)
.L_30:
        /*009c*/ 	.word	0x00000000
        /*00a0*/ 	.short	0x0007
        /*00a2*/ 	.short	0x0038
        /*00a4*/ 	.byte	0x00, 0xf4, 0x21, 0x00


	//----- nvinfo : EIATTR_KPARAM_INFO
	.align		4
.L_31:
        /*00a8*/ 	.byte	0x04, 0x17
        /*00aa*/ 	.short	(.L_33 - .L_32)
.L_32:
        /*00ac*/ 	.word	0x00000000
        /*00b0*/ 	.short	0x0006
        /*00b2*/ 	.short	0x0030
        /*00b4*/ 	.byte	0x00, 0xf4, 0x21, 0x00


	//----- nvinfo : EIATTR_KPARAM_INFO
	.align		4
.L_33:
        /*00b8*/ 	.byte	0x04, 0x17
        /*00ba*/ 	.short	(.L_35 - .L_34)
.L_34:
        /*00bc*/ 	.word	0x00000000
        /*00c0*/ 	.short	0x0005
        /*00c2*/ 	.short	0x0028
        /*00c4*/ 	.byte	0x00, 0xf4, 0x21, 0x00


	//----- nvinfo : EIATTR_KPARAM_INFO
	.align		4
.L_35:
        /*00c8*/ 	.byte	0x04, 0x17
        /*00ca*/ 	.short	(.L_37 - .L_36)
.L_36:
        /*00cc*/ 	.word	0x00000000
        /*00d0*/ 	.short	0x0004
        /*00d2*/ 	.short	0x0020
        /*00d4*/ 	.byte	0x00, 0xf4, 0x21, 0x00


	//----- nvinfo : EIATTR_KPARAM_INFO
	.align		4
.L_37:
        /*00d8*/ 	.byte	0x04, 0x17
        /*00da*/ 	.short	(.L_39 - .L_38)
.L_38:
        /*00dc*/ 	.word	0x00000000
        /*00e0*/ 	.short	0x0003
        /*00e2*/ 	.short	0x0018
        /*00e4*/ 	.byte	0x00, 0xf4, 0x21, 0x00


	//----- nvinfo : EIATTR_KPARAM_INFO
	.align		4
.L_39:
        /*00e8*/ 	.byte	0x04, 0x17
        /*00ea*/ 	.short	(.L_41 - .L_40)
.L_40:
        /*00ec*/ 	.word	0x00000000
        /*00f0*/ 	.short	0x0002
        /*00f2*/ 	.short	0x0010
        /*00f4*/ 	.byte	0x00, 0xf4, 0x21, 0x00


	//----- nvinfo : EIATTR_KPARAM_INFO
	.align		4
.L_41:
        /*00f8*/ 	.byte	0x04, 0x17
        /*00fa*/ 	.short	(.L_43 - .L_42)
.L_42:
        /*00fc*/ 	.word	0x00000000
        /*0100*/ 	.short	0x0001
        /*0102*/ 	.short	0x0008
        /*0104*/ 	.byte	0x00, 0xf4, 0x21, 0x00


	//----- nvinfo : EIATTR_KPARAM_INFO
	.align		4
.L_43:
        /*0108*/ 	.byte	0x04, 0x17
        /*010a*/ 	.short	(.L_45 - .L_44)
.L_44:
        /*010c*/ 	.word	0x00000000
        /*0110*/ 	.short	0x0000
        /*0112*/ 	.short	0x0000
        /*0114*/ 	.byte	0x00, 0xf4, 0x21, 0x00


	//----- nvinfo : EIATTR_SPARSE_MMA_MASK
	.align		4
.L_45:
        /*0118*/ 	.byte	0x03, 0x50
        /*011a*/ 	.short	0x0000


	//----- nvinfo : EIATTR_MAXREG_COUNT
	.align		4
        /*011c*/ 	.byte	0x03, 0x1b
        /*011e*/ 	.short	0x00ff


	//----- nvinfo : EIATTR_EXIT_INSTR_OFFSETS
	.align		4
        /*0120*/ 	.byte	0x04, 0x1c
        /*0122*/ 	.short	(.L_47 - .L_46)


	//   ....[0]....
.L_46:
        /*0124*/ 	.word	0x000053f0


	//   ....[1]....
        /*0128*/ 	.word	0x00005410


	//----- nvinfo : EIATTR_REQNTID
	.align		4
.L_47:
        /*012c*/ 	.byte	0x04, 0x10
        /*012e*/ 	.short	(.L_49 - .L_48)
.L_48:
        /*0130*/ 	.word	0x00000100
        /*0134*/ 	.word	0x00000001
        /*0138*/ 	.word	0x00000001


	//----- nvinfo : EIATTR_CBANK_PARAM_SIZE
	.align		4
.L_49:
        /*013c*/ 	.byte	0x03, 0x19
        /*013e*/ 	.short	0x0080


	//----- nvinfo : EIATTR_PARAM_CBANK
	.align		4
        /*0140*/ 	.byte	0x04, 0x0a
        /*0142*/ 	.short	(.L_51 - .L_50)
	.align		4
.L_50:
        /*0144*/ 	.word	index@(.nv.constant0.triton_poi_fused_cat_relu_29)
        /*0148*/ 	.short	0x0210
        /*014a*/ 	.short	0x0080


	//----- nvinfo : EIATTR_SW_WAR
	.align		4
.L_51:
        /*014c*/ 	.byte	0x04, 0x36
        /*014e*/ 	.short	(.L_53 - .L_52)
.L_52:
        /*0150*/ 	.word	0x00000008
.L_53:


//--------------------- .nv.callgraph             --------------------------
	.section	.nv.callgraph,"",@"SHT_CUDA_CALLGRAPH"
	.align	4
	.sectionentsize	8
	.align		4
        /*0000*/ 	.word	0x00000000
	.align		4
        /*0004*/ 	.word	0xffffffff
	.align		4
        /*0008*/ 	.word	0x00000000
	.align		4
        /*000c*/ 	.word	0xfffffffe
	.align		4
        /*0010*/ 	.word	0x00000000
	.align		4
        /*0014*/ 	.word	0xfffffffd
	.align		4
        /*0018*/ 	.word	0x00000000
	.align		4
        /*001c*/ 	.word	0xfffffffc


//--------------------- .nv.constant4             --------------------------
	.section	.nv.constant4,"a",@progbits
	.align	8
	.align		8
.nv.constant4:
        /*0000*/ 	.dword	_$_str
	.align		8
        /*0008*/ 	.dword	_$_str_$_2


//--------------------- .text.triton_poi_fused_cat_relu_29 --------------------------
	.section	.text.triton_poi_fused_cat_relu_29,"ax",@progbits
	.align	128
        .global         triton_poi_fused_cat_relu_29
        .type           triton_poi_fused_cat_relu_29,@function
        .size           triton_poi_fused_cat_relu_29,(.L_x_1 - triton_poi_fused_cat_relu_29)
        .other          triton_poi_fused_cat_relu_29,@"STO_CUDA_ENTRY STV_DEFAULT"
triton_poi_fused_cat_relu_29:
.text.triton_poi_fused_cat_relu_29:
[----:B------:R-:W0:Y:S01]  /*0000*/  LDC R1, c[0x0][0x28] ;  /* 0x00000a00ff017b82 */ /* 0x000e220000000800 */
[----:B------:R-:W1:Y:S07]  /*0010*/  S2R R2, SR_TID.X ;  /* 0x0000000000027919 */ /* 0x000e6e0000002100 */
[----:B------:R-:W2:Y:S01]  /*0020*/  LDC.64 R4, c[0x0][0x248] ;  /* 0x00009200ff047b82 */ /* 0x000ea20000000a00 */
[----:B------:R-:W-:Y:S02]  /*0030*/  CS2R R14, SRZ ;  /* 0x00000000000e7805 */ /* 0x000fe4000001ff00 */
[----:B------:R-:W-:Y:S01]  /*0040*/  CS2R R22, SRZ ;  /* 0x0000000000167805 */ /* 0x000fe2000001ff00 */
[----:B------:R-:W3:Y:S01]  /*0050*/  S2R R3, SR_CTAID.Y ;  /* 0x0000000000037919 */ /* 0x000ee20000002600 */
[----:B------:R-:W-:Y:S01]  /*0060*/  ULDC.64 UR4, c[0x0][0x208] ;  /* 0x0000820000047ab9 */ /* 0x000fe20000000a00 */
[----:B------:R-:W4:Y:S01]  /*0070*/  S2R R51, SR_CTAID.X ;  /* 0x0000000000337919 */ /* 0x000f220000002500 */
[----:B------:R-:W-:-:S02]  /*0080*/  CS2R R16, SRZ ;  /* 0x0000000000107805 */ /* 0x000fc4000001ff00 */
[----:B------:R-:W-:Y:S02]  /*0090*/  CS2R R60, SRZ ;  /* 0x00000000003c7805 */ /* 0x000fe4000001ff00 */
[----:B------:R-:W-:Y:S02]  /*00a0*/  CS2R R64, SRZ ;  /* 0x0000000000407805 */ /* 0x000fe4000001ff00 */
[----:B------:R-:W-:Y:S02]  /*00b0*/  CS2R R48, SRZ ;  /* 0x0000000000307805 */ /* 0x000fe4000001ff00 */
[----:B------:R-:W-:Y:S01]  /*00c0*/  CS2R R24, SRZ ;  /* 0x0000000000187805 */ /* 0x000fe2000001ff00 */
[----:B------:R-:W5:Y:S01]  /*00d0*/  LDC.64 R40, c[0x0][0x258] ;  /* 0x00009600ff287b82 */ /* 0x000f620000000a00 */
[----:B------:R-:W-:-:S07]  /*00e0*/  IMAD.MOV.U32 R26, RZ, RZ, 0x6f6 ;  /* 0x000006f6ff1a7424 */ /* 0x000fce00078e00ff */
[----:B------:R-:W2:Y:S01]  /*00f0*/  LDC.64 R38, c[0x0][0x268] ;  /* 0x00009a00ff267b82 */ /* 0x000ea20000000a00 */
[----:B-1----:R-:W-:-:S05]  /*0100*/  IMAD.SHL.U32 R0, R2, 0x4, RZ ;  /* 0x0000000402007824 */ /* 0x002fca00078e00ff */
[----:B------:R-:W-:Y:S01]  /*0110*/  LOP3.LUT R0, R0, 0xfc, RZ, 0xc0, !PT ;  /* 0x000000fc00007812 */ /* 0x000fe200078ec0ff */
[----:B----4-:R-:W-:-:S04]  /*0120*/  IMAD.SHL.U32 R20, R51, 0x10, RZ ;  /* 0x0000001033147824 */ /* 0x010fc800078e00ff */
[----:B---3--:R-:W-:Y:S01]  /*0130*/  IMAD R32, R3, 0x100, R0 ;  /* 0x0000010003207824 */ /* 0x008fe200078e0200 */
[----:B------:R-:W-:-:S03]  /*0140*/  SHF.R.U32.HI R3, RZ, 0x6, R2 ;  /* 0x00000006ff037819 */ /* 0x000fc60000011602 */
[----:B------:R-:W-:Y:S01]  /*0150*/  IMAD.HI R21, R32, 0x2e8ba2e9, RZ ;  /* 0x2e8ba2e920157827 */ /* 0x000fe200078e02ff */
[----:B------:R-:W-:-:S04]  /*0160*/  SGXT.U32 R3, R3, 0x2 ;  /* 0x000000020303781a */ /* 0x000fc80000000000 */
[----:B------:R-:W-:Y:S02]  /*0170*/  SHF.R.U32.HI R0, RZ, 0x1f, R21 ;  /* 0x0000001fff007819 */ /* 0x000fe40000011615 */
[----:B------:R-:W-:Y:S02]  /*0180*/  LOP3.LUT R20, R20, R3, RZ, 0xfc, !PT ;  /* 0x0000000314147212 */ /* 0x000fe400078efcff */
[----:B------:R-:W1:Y:S01]  /*0190*/  LDC.64 R2, c[0x0][0x210] ;  /* 0x00008400ff027b82 */ /* 0x000e620000000a00 */
[----:B------:R-:W-:Y:S02]  /*01a0*/  LEA.HI.SX32 R21, R21, R0, 0x1c ;  /* 0x0000000015157211 */ /* 0x000fe400078fe2ff */
[----:B------:R-:W-:-:S03]  /*01b0*/  ISETP.GE.AND P0, PT, R20, 0x40, PT ;  /* 0x000000401400780c */ /* 0x000fc60003f06270 */
[C---:B------:R-:W-:Y:S01]  /*01c0*/  IMAD R0, R21.reuse, -0x58, R32 ;  /* 0xffffffa815007824 */ /* 0x040fe200078e0220 */
[----:B------:R-:W-:Y:S01]  /*01d0*/  ISETP.LT.AND P5, PT, R32, 0x160, !P0 ;  /* 0x000001602000780c */ /* 0x000fe200047a1270 */
[----:B------:R-:W-:Y:S02]  /*01e0*/  IMAD R37, R21, 0x40, R20 ;  /* 0x0000004015257824 */ /* 0x000fe400078e0214 */
[----:B------:R-:W-:Y:S01]  /*01f0*/  VIADD R6, R0, 0xffffffd4 ;  /* 0xffffffd400067836 */ /* 0x000fe20000000000 */
[----:B------:R-:W-:Y:S01]  /*0200*/  ISETP.GE.AND P2, PT, R32, 0x160, PT ;  /* 0x000001602000780c */ /* 0x000fe20003f46270 */
[----:B------:R-:W-:Y:S01]  /*0210*/  IMAD R37, R37, 0x16, RZ ;  /* 0x0000001625257824 */ /* 0x000fe200078e02ff */
[----:B------:R-:W-:Y:S02]  /*0220*/  LOP3.LUT R19, R20, 0x4, RZ, 0xfc, !PT ;  /* 0x0000000414137812 */ /* 0x000fe400078efcff */
[----:B------:R-:W-:Y:S01]  /*0230*/  ISETP.LT.U32.AND P1, PT, R6, 0x16, P5 ;  /* 0x000000160600780c */ /* 0x000fe20002f21070 */
[----:B------:R-:W-:Y:S01]  /*0240*/  IMAD.IADD R11, R37, 0x1, R6 ;  /* 0x00000001250b7824 */ /* 0x000fe200078e0206 */
[----:B------:R-:W-:-:S02]  /*0250*/  LOP3.LUT R44, R20, 0x8, RZ, 0xfc, !PT ;  /* 0x00000008142c7812 */ /* 0x000fc400078efcff */
[----:B------:R-:W-:Y:S01]  /*0260*/  LOP3.LUT R45, R20, 0xc, RZ, 0xfc, !PT ;  /* 0x0000000c142d7812 */ /* 0x000fe200078efcff */
[C---:B--2---:R-:W-:Y:S01]  /*0270*/  IMAD.WIDE R8, R11.reuse, 0x4, R4 ;  /* 0x000000040b087825 */ /* 0x044fe200078e0204 */
[----:B------:R-:W-:Y:S02]  /*0280*/  CS2R R52, SRZ ;  /* 0x0000000000347805 */ /* 0x000fe4000001ff00 */
[----:B------:R-:W-:Y:S02]  /*0290*/  CS2R R70, SRZ ;  /* 0x0000000000467805 */ /* 0x000fe4000001ff00 */
[----:B------:R-:W-:Y:S01]  /*02a0*/  CS2R R54, SRZ ;  /* 0x0000000000367805 */ /* 0x000fe2000001ff00 */
[----:B-1----:R-:W-:Y:S01]  /*02b0*/  IMAD.WIDE R10, R11, 0x4, R2 ;  /* 0x000000040b0a7825 */ /* 0x002fe200078e0202 */
[----:B------:R-:W-:Y:S02]  /*02c0*/  CS2R R66, SRZ ;  /* 0x0000000000427805 */ /* 0x000fe4000001ff00 */
[----:B------:R-:W-:-:S02]  /*02d0*/  CS2R R68, SRZ ;  /* 0x0000000000447805 */ /* 0x000fc4000001ff00 */
[----:B------:R-:W-:Y:S01]  /*02e0*/  CS2R R72, SRZ ;  /* 0x0000000000487805 */ /* 0x000fe2000001ff00 */
[----:B------:R1:W2:Y:S01]  /*02f0*/  @P1 LDG.E.EL.64 R14, desc[UR4][R8.64] ;  /* 0x00000004080e1981 */ /* 0x0002a2000c2e1b00 */
[----:B------:R-:W-:Y:S01]  /*0300*/  IMAD R47, R21, R26, 0xdc ;  /* 0x000000dc152f7424 */ /* 0x000fe200078e021a */
[----:B------:R-:W-:Y:S02]  /*0310*/  P2R R141, PR, RZ, 0x20 ;  /* 0x00000020ff8d7803 */ /* 0x000fe40000000000 */
[----:B------:R3:W4:Y:S01]  /*0320*/  @P1 LDG.E.EL.64 R22, desc[UR4][R10.64] ;  /* 0x000000040a161981 */ /* 0x000722000c2e1b00 */
[----:B------:R-:W-:Y:S01]  /*0330*/  ISETP.LT.AND P4, PT, R19, 0x40, !P2 ;  /* 0x000000401300780c */ /* 0x000fe20005781270 */
[----:B------:R-:W-:-:S03]  /*0340*/  VIADD R35, R37, 0x58 ;  /* 0x0000005825237836 */ /* 0x000fc60000000000 */
[----:B------:R-:W-:Y:S01]  /*0350*/  ISETP.LT.U32.AND P0, PT, R6, 0x16, P4 ;  /* 0x000000160600780c */ /* 0x000fe20002701070 */
[----:B------:R-:W-:Y:S01]  /*0360*/  IMAD.IADD R13, R35, 0x1, R6 ;  /* 0x00000001230d7824 */ /* 0x000fe200078e0206 */
[----:B------:R-:W-:-:S03]  /*0370*/  ISETP.LT.AND P3, PT, R44, 0x40, !P2 ;  /* 0x000000402c00780c */ /* 0x000fc60005761270 */
[----:B-1----:R-:W-:-:S04]  /*0380*/  IMAD.WIDE R8, R13, 0x4, R4 ;  /* 0x000000040d087825 */ /* 0x002fc800078e0204 */
[----:B------:R-:W-:-:S04]  /*0390*/  IMAD.WIDE R12, R13, 0x4, R2 ;  /* 0x000000040d0c7825 */ /* 0x000fc800078e0202 */
[----:B------:R1:W5:Y:S01]  /*03a0*/  @P0 LDG.E.EL.64 R16, desc[UR4][R8.64] ;  /* 0x0000000408100981 */ /* 0x000362000c2e1b00 */
[----:B------:R-:W-:-:S03]  /*03b0*/  VIADD R33, R37, 0xb0 ;  /* 0x000000b025217836 */ /* 0x000fc60000000000 */
[----:B------:R1:W5:Y:S01]  /*03c0*/  @P0 LDG.E.EL.64 R60, desc[UR4][R12.64] ;  /* 0x000000040c3c0981 */ /* 0x000362000c2e1b00 */
[----:B------:R-:W-:-:S04]  /*03d0*/  IMAD.IADD R7, R33, 0x1, R6 ;  /* 0x0000000121077824 */ /* 0x000fc800078e0206 */
[----:B---3--:R-:W-:-:S04]  /*03e0*/  IMAD.WIDE R10, R7, 0x4, R4 ;  /* 0x00000004070a7825 */ /* 0x008fc800078e0204 */
[----:B-1----:R-:W-:Y:S01]  /*03f0*/  IMAD.WIDE R8, R7, 0x4, R2 ;  /* 0x0000000407087825 */ /* 0x002fe200078e0202 */
[----:B0-----:R-:W0:Y:S01]  /*0400*/  LDC.64 R12, c[0x0][0x260] ;  /* 0x00009800ff0c7b82 */ /* 0x001e220000000a00 */
[----:B--2---:R-:W-:Y:S02]  /*0410*/  SEL R31, R14, RZ, P1 ;  /* 0x000000ff0e1f7207 */ /* 0x004fe40000800000 */
[----:B------:R-:W-:Y:S02]  /*0420*/  SEL R18, R15, RZ, P1 ;  /* 0x000000ff0f127207 */ /* 0x000fe40000800000 */
[----:B----4-:R-:W-:Y:S02]  /*0430*/  SEL R22, R22, RZ, P1 ;  /* 0x000000ff16167207 */ /* 0x010fe40000800000 */
[----:B------:R-:W-:Y:S02]  /*0440*/  SEL R57, R23, RZ, P1 ;  /* 0x000000ff17397207 */ /* 0x000fe40000800000 */
[----:B------:R-:W-:-:S02]  /*0450*/  ISETP.LT.U32.AND P1, PT, R6, 0x16, P3 ;  /* 0x000000160600780c */ /* 0x000fc40001f21070 */
[----:B------:R-:W-:-:S11]  /*0460*/  CS2R R14, SRZ ;  /* 0x00000000000e7805 */ /* 0x000fd6000001ff00 */
[----:B------:R1:W2:Y:S04]  /*0470*/  @P1 LDG.E.EL.64 R14, desc[UR4][R10.64] ;  /* 0x000000040a0e1981 */ /* 0x0002a8000c2e1b00 */
[----:B------:R3:W4:Y:S01]  /*0480*/  @P1 LDG.E.EL.64 R64, desc[UR4][R8.64] ;  /* 0x0000000408401981 */ /* 0x000722000c2e1b00 */
[----:B-----5:R-:W-:Y:S02]  /*0490*/  SEL R30, R16, RZ, P0 ;  /* 0x000000ff101e7207 */ /* 0x020fe40000000000 */
[----:B------:R-:W-:Y:S02]  /*04a0*/  SEL R34, R17, RZ, P0 ;  /* 0x000000ff11227207 */ /* 0x000fe40000000000 */
[----:B------:R-:W-:Y:S02]  /*04b0*/  SEL R59, R60, RZ, P0 ;  /* 0x000000ff3c3b7207 */ /* 0x000fe40000000000 */
[----:B------:R-:W-:-:S02]  /*04c0*/  SEL R61, R61, RZ, P0 ;  /* 0x000000ff3d3d7207 */ /* 0x000fc40000000000 */
[C---:B------:R-:W-:Y:S01]  /*04d0*/  ISETP.GT.AND P0, PT, R0.reuse, 0x41, P5 ;  /* 0x000000410000780c */ /* 0x040fe20002f04270 */
[----:B0-----:R-:W-:Y:S01]  /*04e0*/  IMAD.WIDE R16, R0, 0x4, R12 ;  /* 0x0000000400107825 */ /* 0x001fe200078e020c */
[----:B------:R-:W-:-:S03]  /*04f0*/  ISETP.LT.AND P2, PT, R45, 0x40, !P2 ;  /* 0x000000402d00780c */ /* 0x000fc60005741270 */
[----:B------:R-:W-:-:S08]  /*0500*/  VIADD R23, R37, 0x108 ;  /* 0x0000010825177836 */ /* 0x000fd00000000000 */
[----:B------:R-:W5:Y:S01]  /*0510*/  @P0 LDG.E.EL.64 R48, desc[UR4][R16.64+-0x108] ;  /* 0xfffef80410300981 */ /* 0x000f62000c2e1b00 */
[----:B-1----:R-:W-:-:S04]  /*0520*/  IMAD.IADD R11, R23, 0x1, R6 ;  /* 0x00000001170b7824 */ /* 0x002fc800078e0206 */
[----:B---3--:R-:W-:-:S04]  /*0530*/  IMAD.WIDE R8, R11, 0x4, R4 ;  /* 0x000000040b087825 */ /* 0x008fc800078e0204 */
[----:B------:R-:W-:Y:S01]  /*0540*/  IMAD.WIDE R10, R11, 0x4, R2 ;  /* 0x000000040b0a7825 */ /* 0x000fe200078e0202 */
[----:B--2---:R-:W-:Y:S02]  /*0550*/  SEL R36, R14, RZ, P1 ;  /* 0x000000ff0e247207 */ /* 0x004fe40000800000 */
[----:B------:R-:W-:Y:S02]  /*0560*/  SEL R56, R15, RZ, P1 ;  /* 0x000000ff0f387207 */ /* 0x000fe40000800000 */
[----:B----4-:R-:W-:Y:S02]  /*0570*/  SEL R63, R64, RZ, P1 ;  /* 0x000000ff403f7207 */ /* 0x010fe40000800000 */
[----:B------:R-:W-:Y:S02]  /*0580*/  SEL R65, R65, RZ, P1 ;  /* 0x000000ff41417207 */ /* 0x000fe40000800000 */
[----:B------:R-:W-:Y:S02]  /*0590*/  ISETP.LT.U32.AND P1, PT, R6, 0x16, P2 ;  /* 0x000000160600780c */ /* 0x000fe40001721070 */
[----:B------:R-:W-:-:S11]  /*05a0*/  CS2R R14, SRZ ;  /* 0x00000000000e7805 */ /* 0x000fd6000001ff00 */
[----:B------:R0:W2:Y:S04]  /*05b0*/  @P1 LDG.E.EL.64 R14, desc[UR4][R8.64] ;  /* 0x00000004080e1981 */ /* 0x0000a8000c2e1b00 */
[----:B------:R1:W3:Y:S01]  /*05c0*/  @P1 LDG.E.EL.64 R24, desc[UR4][R10.64] ;  /* 0x000000040a181981 */ /* 0x0002e2000c2e1b00 */
[----:B-----5:R-:W-:-:S05]  /*05d0*/  SEL R7, R48, RZ, P0 ;  /* 0x000000ff30077207 */ /* 0x020fca0000000000 */
[----:B------:R-:W-:Y:S01]  /*05e0*/  FADD R7, R7, 0.0010000000474974513054 ;  /* 0x3a83126f07077421 */ /* 0x000fe20000000000 */
[----:B0-----:R-:W0:Y:S03]  /*05f0*/  LDC.64 R8, c[0x0][0x278] ;  /* 0x00009e00ff087b82 */ /* 0x001e260000000a00 */
[----:B------:R4:W5:Y:S05]  /*0600*/  MUFU.SQRT R60, R7 ;  /* 0x00000007003c7308 */ /* 0x00096a0000002000 */
[----:B-1----:R-:W1:Y:S01]  /*0610*/  LDC.64 R10, c[0x0][0x250] ;  /* 0x00009400ff0a7b82 */ /* 0x002e620000000a00 */
[----:B----4-:R-:W-:-:S04]  /*0620*/  SHF.R.S32.HI R7, RZ, 0x1f, R20 ;  /* 0x0000001fff077819 */ /* 0x010fc80000011414 */
[----:B------:R-:W-:-:S04]  /*0630*/  LEA.HI R7, R7, R20, RZ, 0x3 ;  /* 0x0000001407077211 */ /* 0x000fc800078f18ff */
[----:B------:R-:W-:Y:S01]  /*0640*/  LOP3.LUT R27, R7, 0xfffffff8, RZ, 0xc0, !PT ;  /* 0xfffffff8071b7812 */ /* 0x000fe200078ec0ff */
[----:B------:R-:W-:Y:S01]  /*0650*/  VIADD R58, R0, 0xffffffbe ;  /* 0xffffffbe003a7836 */ /* 0x000fe20000000000 */
[----:B------:R-:W-:-:S03]  /*0660*/  SHF.R.S32.HI R7, RZ, 0x3, R7 ;  /* 0x00000003ff077819 */ /* 0x000fc60000011407 */
[----:B------:R-:W-:-:S04]  /*0670*/  IMAD.IADD R27, R20, 0x1, -R27 ;  /* 0x00000001141b7824 */ /* 0x000fc800078e0a1b */
[----:B------:R-:W-:-:S04]  /*0680*/  IMAD R48, R27, 0x16, R47 ;  /* 0x000000161b307824 */ /* 0x000fc800078e022f */
[----:B------:R-:W-:-:S04]  /*0690*/  IMAD R7, R7, 0xc6, R48 ;  /* 0x000000c607077824 */ /* 0x000fc800078e0230 */
[----:B------:R-:W-:Y:S02]  /*06a0*/  IMAD.IADD R43, R7, 0x1, R58 ;  /* 0x00000001072b7824 */ /* 0x000fe400078e023a */
[----:B------:R-:W-:-:S04]  /*06b0*/  IMAD.WIDE R28, R0, 0x4, R40 ;  /* 0x00000004001c7825 */ /* 0x000fc800078e0228 */
[----:B0-----:R-:W-:Y:S01]  /*06c0*/  IMAD.WIDE R42, R43, 0x4, R8 ;  /* 0x000000042b2a7825 */ /* 0x001fe200078e0208 */
[----:B------:R-:W4:Y:S04]  /*06d0*/  @P0 LDG.E.EL.64 R54, desc[UR4][R28.64+-0x108] ;  /* 0xfffef8041c360981 */ /* 0x000f28000c2e1b00 */
[----:B------:R-:W5:Y:S01]  /*06e0*/  @P0 LDG.E.EL.64 R70, desc[UR4][R42.64] ;  /* 0x000000042a460981 */ /* 0x000f62000c2e1b00 */
[----:B--2---:R-:W-:Y:S02]  /*06f0*/  SEL R84, R14, RZ, P1 ;  /* 0x000000ff0e547207 */ /* 0x004fe40000800000 */
[----:B------:R-:W-:Y:S02]  /*0700*/  SEL R86, R15, RZ, P1 ;  /* 0x000000ff0f567207 */ /* 0x000fe40000800000 */
[----:B------:R-:W0:Y:S01]  /*0710*/  LDC.64 R14, c[0x0][0x270] ;  /* 0x00009c00ff0e7b82 */ /* 0x000e220000000a00 */
[----:B---3--:R-:W-:Y:S01]  /*0720*/  SEL R97, R25, RZ, P1 ;  /* 0x000000ff19617207 */ /* 0x008fe20000800000 */
[----:B------:R-:W-:Y:S01]  /*0730*/  IMAD.IADD R25, R37, 0x1, R58 ;  /* 0x0000000125197824 */ /* 0x000fe200078e023a */
[----:B------:R-:W-:-:S03]  /*0740*/  SEL R95, R24, RZ, P1 ;  /* 0x000000ff185f7207 */ /* 0x000fc60000800000 */
[----:B-1----:R-:W-:-:S05]  /*0750*/  IMAD.WIDE R24, R25, 0x4, R10 ;  /* 0x0000000419187825 */ /* 0x002fca00078e020a */
[----:B------:R1:W2:Y:S02]  /*0760*/  @P0 LDG.E.EL.64 R52, desc[UR4][R24.64] ;  /* 0x0000000418340981 */ /* 0x0002a4000c2e1b00 */
[----:B-1----:R-:W-:-:S04]  /*0770*/  IMAD.WIDE R24, R0, 0x4, R38 ;  /* 0x0000000400187825 */ /* 0x002fc800078e0226 */
[----:B0-----:R-:W-:Y:S01]  /*0780*/  IMAD.WIDE R26, R0, 0x4, R14 ;  /* 0x00000004001a7825 */ /* 0x001fe200078e020e */
[----:B------:R-:W3:Y:S04]  /*0790*/  @P0 LDG.E.EL.64 R66, desc[UR4][R24.64+-0x108] ;  /* 0xfffef80418420981 */ /* 0x000ee8000c2e1b00 */
[----:B------:R-:W3:Y:S01]  /*07a0*/  @P0 LDG.E.EL.64 R68, desc[UR4][R26.64+-0x108] ;  /* 0xfffef8041a440981 */ /* 0x000ee2000c2e1b00 */
[----:B------:R-:W-:Y:S02]  /*07b0*/  SEL R62, R49, RZ, P0 ;  /* 0x000000ff313e7207 */ /* 0x000fe40000000000 */
[----:B------:R-:W-:Y:S02]  /*07c0*/  SHF.R.S32.HI R46, RZ, 0x1f, R19 ;  /* 0x0000001fff2e7819 */ /* 0x000fe40000011413 */
[----:B----4-:R-:W-:-:S02]  /*07d0*/  SEL R99, R54, RZ, P0 ;  /* 0x000000ff36637207 */ /* 0x010fc40000000000 */
[----:B------:R-:W-:Y:S02]  /*07e0*/  SEL R101, R55, RZ, P0 ;  /* 0x000000ff37657207 */ /* 0x000fe40000000000 */
[----:B-----5:R-:W-:Y:S02]  /*07f0*/  SEL R115, R70, RZ, P0 ;  /* 0x000000ff46737207 */ /* 0x020fe40000000000 */
[----:B------:R-:W-:Y:S02]  /*0800*/  SEL R117, R71, RZ, P0 ;  /* 0x000000ff47757207 */ /* 0x000fe40000000000 */
[----:B------:R-:W-:-:S04]  /*0810*/  LEA.HI R46, R46, R19, RZ, 0x3 ;  /* 0x000000132e2e7211 */ /* 0x000fc800078f18ff */
[----:B------:R-:W-:Y:S01]  /*0820*/  LOP3.LUT R42, R46, 0xfffffff8, RZ, 0xc0, !PT ;  /* 0xfffffff82e2a7812 */ /* 0x000fe200078ec0ff */
[----:B------:R-:W-:-:S04]  /*0830*/  IMAD.IADD R43, R35, 0x1, R58 ;  /* 0x00000001232b7824 */ /* 0x000fc800078e023a */
[----:B------:R-:W-:Y:S01]  /*0840*/  IMAD.IADD R42, R19, 0x1, -R42 ;  /* 0x00000001132a7824 */ /* 0x000fe200078e0a2a */
[----:B------:R-:W-:-:S03]  /*0850*/  SHF.R.S32.HI R19, RZ, 0x3, R46 ;  /* 0x00000003ff137819 */ /* 0x000fc6000001142e */
[----:B------:R-:W-:Y:S02]  /*0860*/  IMAD R46, R42, 0x16, R47 ;  /* 0x000000162a2e7824 */ /* 0x000fe400078e022f */
[----:B------:R-:W-:Y:S01]  /*0870*/  IMAD.WIDE R42, R43, 0x4, R10 ;  /* 0x000000042b2a7825 */ /* 0x000fe200078e020a */
[----:B--2---:R-:W-:Y:S02]  /*0880*/  SEL R88, R52, RZ, P0 ;  /* 0x000000ff34587207 */ /* 0x004fe40000000000 */
[----:B------:R-:W-:Y:S02]  /*0890*/  SEL R94, R53, RZ, P0 ;  /* 0x000000ff355e7207 */ /* 0x000fe40000000000 */
[----:B---3--:R-:W-:Y:S02]  /*08a0*/  SEL R107, R66, RZ, P0 ;  /* 0x000000ff426b7207 */ /* 0x008fe40000000000 */
[----:B------:R-:W-:Y:S02]  /*08b0*/  SEL R109, R67, RZ, P0 ;  /* 0x000000ff436d7207 */ /* 0x000fe40000000000 */
[----:B------:R-:W-:-:S02]  /*08c0*/  SEL R100, R68, RZ, P0 ;  /* 0x000000ff44647207 */ /* 0x000fc40000000000 */
[----:B------:R-:W-:Y:S02]  /*08d0*/  SEL R102, R69, RZ, P0 ;  /* 0x000000ff45667207 */ /* 0x000fe40000000000 */
[----:B------:R-:W-:Y:S02]  /*08e0*/  ISETP.GT.AND P0, PT, R0, 0x41, P4 ;  /* 0x000000410000780c */ /* 0x000fe40002704270 */
[----:B------:R-:W-:-:S11]  /*08f0*/  CS2R R66, SRZ ;  /* 0x0000000000427805 */ /* 0x000fd6000001ff00 */
[----:B------:R-:W2:Y:S01]  /*0900*/  @P0 LDG.E.EL.64 R66, desc[UR4][R16.64+-0x108] ;  /* 0xfffef80410420981 */ /* 0x000ea2000c2e1b00 */
[----:B------:R-:W-:-:S06]  /*0910*/  CS2R R52, SRZ ;  /* 0x0000000000347805 */ /* 0x000fcc000001ff00 */
[----:B------:R0:W3:Y:S01]  /*0920*/  @P0 LDG.E.EL.64 R52, desc[UR4][R42.64] ;  /* 0x000000042a340981 */ /* 0x0000e2000c2e1b00 */
[----:B------:R-:W-:-:S04]  /*0930*/  IMAD R19, R19, 0xc6, R46 ;  /* 0x000000c613137824 */ /* 0x000fc800078e022e */
[----:B------:R-:W-:Y:S02]  /*0940*/  IMAD.IADD R49, R19, 0x1, R58 ;  /* 0x0000000113317824 */ /* 0x000fe400078e023a */
[----:B------:R-:W-:Y:S02]  /*0950*/  FADD R46, R62, 0.0010000000474974513054 ;  /* 0x3a83126f3e2e7421 */ /* 0x000fe40000000000 */
[----:B0-----:R-:W-:Y:S02]  /*0960*/  IMAD.WIDE R42, R49, 0x4, R8 ;  /* 0x00000004312a7825 */ /* 0x001fe400078e0208 */
[----:B------:R-:W0:Y:S01]  /*0970*/  MUFU.SQRT R62, R46 ;  /* 0x0000002e003e7308 */ /* 0x000e220000002000 */
[C---:B------:R-:W-:Y:S02]  /*0980*/  FSETP.GT.AND P1, PT, R60.reuse, 8.50705917302346158658e+37, PT ;  /* 0x7e8000003c00780b */ /* 0x040fe40003f24000 */
[----:B------:R1:W4:Y:S01]  /*0990*/  @P0 LDG.E.EL.64 R72, desc[UR4][R42.64] ;  /* 0x000000042a480981 */ /* 0x000322000c2e1b00 */
[----:B------:R-:W-:Y:S01]  /*09a0*/  IMAD.MOV.U32 R50, RZ, RZ, 0x3e800000 ;  /* 0x3e800000ff327424 */ /* 0x000fe200078e00ff */
[----:B------:R-:W-:-:S02]  /*09b0*/  FSETP.GEU.AND P5, PT, R60, 1.175494350822287508e-38, PT ;  /* 0x008000003c00780b */ /* 0x000fc40003fae000 */
[----:B------:R-:W-:Y:S02]  /*09c0*/  CS2R R54, SRZ ;  /* 0x0000000000367805 */ /* 0x000fe4000001ff00 */
[----:B------:R-:W-:Y:S02]  /*09d0*/  CS2R R68, SRZ ;  /* 0x0000000000447805 */ /* 0x000fe4000001ff00 */
[----:B------:R-:W-:Y:S02]  /*09e0*/  CS2R R70, SRZ ;  /* 0x0000000000467805 */ /* 0x000fe4000001ff00 */
[----:B------:R-:W-:Y:S01]  /*09f0*/  FSEL R79, R50, 1, P1 ;  /* 0x3f800000324f7808 */ /* 0x000fe20000800000 */
[----:B------:R-:W5:Y:S01]  /*0a00*/  @P0 LDG.E.EL.64 R54, desc[UR4][R28.64+-0x108] ;  /* 0xfffef8041c360981 */ /* 0x000f62000c2e1b00 */
[----:B------:R-:W-:Y:S01]  /*0a10*/  @P1 FMUL R60, R60, 0.25 ;  /* 0x3e8000003c3c1820 */ /* 0x000fe20000400000 */
[----:B0-----:R-:W-:Y:S02]  /*0a20*/  FSETP.GEU.AND P1, PT, R62, 1.175494350822287508e-38, PT ;  /* 0x008000003e00780b */ /* 0x001fe40003f2e000 */
[----:B------:R-:W4:Y:S02]  /*0a30*/  @P0 LDG.E.EL.64 R68, desc[UR4][R24.64+-0x108] ;  /* 0xfffef80418440981 */ /* 0x000f24000c2e1b00 */
[----:B------:R-:W-:-:S02]  /*0a40*/  P2R R49, PR, RZ, 0x2 ;  /* 0x00000002ff317803 */ /* 0x000fc40000000000 */
[----:B------:R-:W4:Y:S01]  /*0a50*/  @P0 LDG.E.EL.64 R70, desc[UR4][R26.64+-0x108] ;  /* 0xfffef8041a460981 */ /* 0x000f22000c2e1b00 */
[----:B--2---:R-:W-:-:S05]  /*0a60*/  SEL R66, R66, RZ, P0 ;  /* 0x000000ff42427207 */ /* 0x004fca0000000000 */
[----:B-1----:R-:W-:-:S04]  /*0a70*/  FADD R42, R66, 0.0010000000474974513054 ;  /* 0x3a83126f422a7421 */ /* 0x002fc80000000000 */
[----:B------:R-:W0:Y:S01]  /*0a80*/  MUFU.SQRT R64, R42 ;  /* 0x0000002a00407308 */ /* 0x000e220000002000 */
[----:B---3--:R-:W-:Y:S02]  /*0a90*/  SEL R96, R52, RZ, P0 ;  /* 0x000000ff34607207 */ /* 0x008fe40000000000 */
[----:B0-----:R-:W-:-:S04]  /*0aa0*/  FSETP.GEU.AND P1, PT, R64, 1.175494350822287508e-38, PT ;  /* 0x008000004000780b */ /* 0x001fc80003f2e000 */
[----:B------:R-:W-:Y:S02]  /*0ab0*/  P2R R52, PR, RZ, 0x2 ;  /* 0x00000002ff347803 */ /* 0x000fe40000000000 */
[----:B------:R-:W-:Y:S02]  /*0ac0*/  ISETP.GT.AND P1, PT, R0, 0x41, P3 ;  /* 0x000000410000780c */ /* 0x000fe40001f24270 */
[----:B------:R-:W-:-:S11]  /*0ad0*/  CS2R R42, SRZ ;  /* 0x00000000002a7805 */ /* 0x000fd6000001ff00 */
[----:B------:R-:W2:Y:S01]  /*0ae0*/  @P1 LDG.E.EL.64 R42, desc[UR4][R16.64+-0x108] ;  /* 0xfffef804102a1981 */ /* 0x000ea2000c2e1b00 */
[----:B------:R-:W-:-:S05]  /*0af0*/  SEL R67, R67, RZ, P0 ;  /* 0x000000ff43437207 */ /* 0x000fca0000000000 */
[----:B------:R-:W-:Y:S01]  /*0b00*/  FADD R46, R67, 0.0010000000474974513054 ;  /* 0x3a83126f432e7421 */ /* 0x000fe20000000000 */
[----:B------:R-:W-:-:S03]  /*0b10*/  SEL R98, R53, RZ, P0 ;  /* 0x000000ff35627207 */ /* 0x000fc60000000000 */
[----:B------:R-:W0:Y:S01]  /*0b20*/  MUFU.SQRT R74, R46 ;  /* 0x0000002e004a7308 */ /* 0x000e220000002000 */
[----:B-----5:R-:W-:Y:S02]  /*0b30*/  SEL R103, R54, RZ, P0 ;  /* 0x000000ff36677207 */ /* 0x020fe40000000000 */
[----:B------:R-:W-:Y:S02]  /*0b40*/  SEL R105, R55, RZ, P0 ;  /* 0x000000ff37697207 */ /* 0x000fe40000000000 */
[----:B----4-:R-:W-:Y:S02]  /*0b50*/  SEL R111, R68, RZ, P0 ;  /* 0x000000ff446f7207 */ /* 0x010fe40000000000 */
[----:B------:R-:W-:Y:S02]  /*0b60*/  SEL R113, R69, RZ, P0 ;  /* 0x000000ff45717207 */ /* 0x000fe40000000000 */
[----:B------:R-:W-:Y:S02]  /*0b70*/  SEL R104, R70, RZ, P0 ;  /* 0x000000ff46687207 */ /* 0x000fe40000000000 */
[----:B------:R-:W-:-:S02]  /*0b80*/  SEL R106, R71, RZ, P0 ;  /* 0x000000ff476a7207 */ /* 0x000fc40000000000 */
[----:B------:R-:W-:Y:S02]  /*0b90*/  SEL R119, R72, RZ, P0 ;  /* 0x000000ff48777207 */ /* 0x000fe40000000000 */
[----:B------:R-:W-:Y:S02]  /*0ba0*/  SEL R121, R73, RZ, P0 ;  /* 0x000000ff49797207 */ /* 0x000fe40000000000 */
[----:B------:R-:W-:Y:S02]  /*0bb0*/  FSETP.GT.AND P0, PT, R62, 8.50705917302346158658e+37, PT ;  /* 0x7e8000003e00780b */ /* 0x000fe40003f04000 */
[----:B------:R-:W-:Y:S02]  /*0bc0*/  P2R R75, PR, RZ, 0x20 ;  /* 0x00000020ff4b7803 */ /* 0x000fe40000000000 */
[----:B0-----:R-:W-:Y:S02]  /*0bd0*/  FSETP.GEU.AND P5, PT, R74, 1.175494350822287508e-38, PT ;  /* 0x008000004a00780b */ /* 0x001fe40003fae000 */
[----:B------:R-:W-:-:S02]  /*0be0*/  FSEL R81, R50, 1, P0 ;  /* 0x3f80000032517808 */ /* 0x000fc40000000000 */
[----:B------:R-:W-:Y:S02]  /*0bf0*/  P2R R54, PR, RZ, 0x20 ;  /* 0x00000020ff367803 */ /* 0x000fe40000000000 */
[----:B------:R-:W-:-:S03]  /*0c00*/  ISETP.NE.AND P5, PT, R52, RZ, PT ;  /* 0x000000ff3400720c */ /* 0x000fc60003fa5270 */
[----:B------:R-:W-:Y:S01]  /*0c10*/  @P0 FMUL R62, R62, 0.25 ;  /* 0x3e8000003e3e0820 */ /* 0x000fe20000400000 */
[----:B------:R-:W-:Y:S02]  /*0c20*/  FSETP.GT.AND P0, PT, R64, 8.50705917302346158658e+37, PT ;  /* 0x7e8000004000780b */ /* 0x000fe40003f04000 */
[----:B------:R-:W-:Y:S02]  /*0c30*/  P2R R53, PR, RZ, 0x20 ;  /* 0x00000020ff357803 */ /* 0x000fe40000000000 */
[----:B------:R-:W-:Y:S02]  /*0c40*/  ISETP.NE.AND P5, PT, R49, RZ, PT ;  /* 0x000000ff3100720c */ /* 0x000fe40003fa5270 */
[----:B------:R-:W-:Y:S02]  /*0c50*/  FSEL R83, R50, 1, P0 ;  /* 0x3f80000032537808 */ /* 0x000fe40000000000 */
[----:B------:R-:W-:Y:S02]  /*0c60*/  P2R R52, PR, RZ, 0x20 ;  /* 0x00000020ff347803 */ /* 0x000fe40000000000 */
[----:B------:R-:W-:-:S03]  /*0c70*/  ISETP.NE.AND P5, PT, R75, RZ, PT ;  /* 0x000000ff4b00720c */ /* 0x000fc60003fa5270 */
[----:B------:R-:W-:Y:S01]  /*0c80*/  @P0 FMUL R64, R64, 0.25 ;  /* 0x3e80000040400820 */ /* 0x000fe20000400000 */
[----:B------:R-:W-:-:S04]  /*0c90*/  FSETP.GT.AND P0, PT, R74, 8.50705917302346158658e+37, PT ;  /* 0x7e8000004a00780b */ /* 0x000fc80003f04000 */
[----:B------:R-:W-:-:S09]  /*0ca0*/  FSEL R85, R50, 1, P0 ;  /* 0x3f80000032557808 */ /* 0x000fd20000000000 */
[----:B------:R-:W-:Y:S01]  /*0cb0*/  @P0 FMUL R74, R74, 0.25 ;  /* 0x3e8000004a4a0820 */ /* 0x000fe20000400000 */
[----:B------:R-:W-:Y:S02]  /*0cc0*/  P2R R145, PR, RZ, 0x10 ;  /* 0x00000010ff917803 */ /* 0x000fe40000000000 */
[----:B------:R-:W-:Y:S02]  /*0cd0*/  P2R R142, PR, RZ, 0x8 ;  /* 0x00000008ff8e7803 */ /* 0x000fe40000000000 */
[----:B--2---:R-:W-:-:S05]  /*0ce0*/  SEL R42, R42, RZ, P1 ;  /* 0x000000ff2a2a7207 */ /* 0x004fca0000800000 */
[----:B------:R-:W-:-:S04]  /*0cf0*/  FADD R42, R42, 0.0010000000474974513054 ;  /* 0x3a83126f2a2a7421 */ /* 0x000fc80000000000 */
[----:B------:R-:W0:Y:S01]  /*0d00*/  MUFU.SQRT R75, R42 ;  /* 0x0000002a004b7308 */ /* 0x000e220000002000 */
[----:B------:R-:W-:-:S05]  /*0d10*/  SEL R43, R43, RZ, P1 ;  /* 0x000000ff2b2b7207 */ /* 0x000fca0000800000 */
[----:B------:R-:W-:-:S04]  /*0d20*/  FADD R46, R43, 0.0010000000474974513054 ;  /* 0x3a83126f2b2e7421 */ /* 0x000fc80000000000 */
[----:B------:R-:W1:Y:S01]  /*0d30*/  MUFU.SQRT R76, R46 ;  /* 0x0000002e004c7308 */ /* 0x000e620000002000 */
[C---:B0-----:R-:W-:Y:S02]  /*0d40*/  FSETP.GT.AND P0, PT, R75.reuse, 8.50705917302346158658e+37, PT ;  /* 0x7e8000004b00780b */ /* 0x041fe40003f04000 */
[----:B------:R-:W-:Y:S02]  /*0d50*/  FSETP.GEU.AND P4, PT, R75, 1.175494350822287508e-38, PT ;  /* 0x008000004b00780b */ /* 0x000fe40003f8e000 */
[----:B------:R-:W-:-:S09]  /*0d60*/  FSEL R80, R50, 1, P0 ;  /* 0x3f80000032507808 */ /* 0x000fd20000000000 */
[----:B------:R-:W-:Y:S01]  /*0d70*/  @P0 FMUL R75, R75, 0.25 ;  /* 0x3e8000004b4b0820 */ /* 0x000fe20000400000 */
[C---:B-1----:R-:W-:Y:S02]  /*0d80*/  FSETP.GT.AND P0, PT, R76.reuse, 8.50705917302346158658e+37, PT ;  /* 0x7e8000004c00780b */ /* 0x042fe40003f04000 */
[----:B------:R-:W-:Y:S02]  /*0d90*/  FSETP.GEU.AND P3, PT, R76, 1.175494350822287508e-38, PT ;  /* 0x008000004c00780b */ /* 0x000fe40003f6e000 */
[----:B------:R-:W-:Y:S02]  /*0da0*/  FSEL R87, R50, 1, P0 ;  /* 0x3f80000032577808 */ /* 0x000fe40000000000 */
[----:B------:R-:W-:-:S07]  /*0db0*/  CS2R R42, SRZ ;  /* 0x00000000002a7805 */ /* 0x000fce000001ff00 */
[----:B------:R-:W-:Y:S01]  /*0dc0*/  @P0 FMUL R76, R76, 0.25 ;  /* 0x3e8000004c4c0820 */ /* 0x000fe20000400000 */
[----:B------:R-:W-:-:S13]  /*0dd0*/  ISETP.GT.AND P0, PT, R0, 0x41, P2 ;  /* 0x000000410000780c */ /* 0x000fda0001704270 */
[----:B------:R0:W2:Y:S01]  /*0de0*/  @P0 LDG.E.EL.64 R42, desc[UR4][R16.64+-0x108] ;  /* 0xfffef804102a0981 */ /* 0x0000a2000c2e1b00 */
[----:B------:R-:W-:Y:S02]  /*0df0*/  P2R R49, PR, RZ, 0x20 ;  /* 0x00000020ff317803 */ /* 0x000fe40000000000 */
[----:B------:R-:W-:Y:S02]  /*0e00*/  P2R R143, PR, RZ, 0x4 ;  /* 0x00000004ff8f7803 */ /* 0x000fe40000000000 */
[----:B0-----:R-:W-:-:S04]  /*0e10*/  SHF.R.S32.HI R17, RZ, 0x1b, R51 ;  /* 0x0000001bff117819 */ /* 0x001fc80000011433 */
[----:B------:R-:W-:-:S04]  /*0e20*/  SGXT R17, R17, 0x1 ;  /* 0x000000011111781a */ /* 0x000fc80000000200 */
[----:B------:R-:W-:-:S04]  /*0e30*/  LEA.HI R17, R17, R44, RZ, 0x3 ;  /* 0x0000002c11117211 */ /* 0x000fc800078f18ff */
[----:B------:R-:W-:Y:S02]  /*0e40*/  SHF.R.S32.HI R17, RZ, 0x3, R17 ;  /* 0x00000003ff117819 */ /* 0x000fe40000011411 */
[----:B------:R-:W-:Y:S02]  /*0e50*/  SHF.R.S32.HI R16, RZ, 0x1f, R45 ;  /* 0x0000001fff107819 */ /* 0x000fe4000001142d */
[----:B------:R-:W-:Y:S01]  /*0e60*/  CS2R R70, SRZ ;  /* 0x0000000000467805 */ /* 0x000fe2000001ff00 */
[----:B------:R-:W-:Y:S01]  /*0e70*/  IMAD R17, R17, 0xc6, R48 ;  /* 0x000000c611117824 */ /* 0x000fe200078e0230 */
[----:B------:R-:W-:Y:S02]  /*0e80*/  LEA.HI R16, R16, R45, RZ, 0x3 ;  /* 0x0000002d10107211 */ /* 0x000fe400078f18ff */
[----:B------:R-:W-:Y:S02]  /*0e90*/  CS2R R72, SRZ ;  /* 0x0000000000487805 */ /* 0x000fe4000001ff00 */
[----:B------:R-:W-:-:S02]  /*0ea0*/  CS2R R90, SRZ ;  /* 0x00000000005a7805 */ /* 0x000fc4000001ff00 */
[----:B------:R-:W-:Y:S02]  /*0eb0*/  CS2R R92, SRZ ;  /* 0x00000000005c7805 */ /* 0x000fe4000001ff00 */
[----:B------:R-:W-:Y:S01]  /*0ec0*/  LOP3.LUT R44, R16, 0xfffffff8, RZ, 0xc0, !PT ;  /* 0xfffffff8102c7812 */ /* 0x000fe200078ec0ff */
[----:B------:R-:W-:Y:S01]  /*0ed0*/  IMAD.IADD R67, R23, 0x1, R58 ;  /* 0x0000000117437824 */ /* 0x000fe200078e023a */
[----:B------:R-:W3:Y:S03]  /*0ee0*/  @P1 LDG.E.EL.64 R72, desc[UR4][R28.64+-0x108] ;  /* 0xfffef8041c481981 */ /* 0x000ee6000c2e1b00 */
[----:B------:R-:W-:Y:S01]  /*0ef0*/  IMAD.IADD R44, R45, 0x1, -R44 ;  /* 0x000000012d2c7824 */ /* 0x000fe200078e0a2c */
[----:B------:R-:W-:Y:S01]  /*0f00*/  SHF.R.S32.HI R51, RZ, 0x3, R16 ;  /* 0x00000003ff337819 */ /* 0x000fe20000011410 */
[----:B------:R-:W4:Y:S01]  /*0f10*/  @P1 LDG.E.EL.64 R90, desc[UR4][R24.64+-0x108] ;  /* 0xfffef804185a1981 */ /* 0x000f22000c2e1b00 */
[----:B------:R-:W-:-:S03]  /*0f20*/  IMAD.WIDE R66, R67, 0x4, R10 ;  /* 0x0000000443427825 */ /* 0x000fc600078e020a */
[----:B------:R-:W5:Y:S01]  /*0f30*/  @P1 LDG.E.EL.64 R92, desc[UR4][R26.64+-0x108] ;  /* 0xfffef8041a5c1981 */ /* 0x000f62000c2e1b00 */
[----:B------:R-:W-:Y:S01]  /*0f40*/  IMAD R44, R44, 0x16, R47 ;  /* 0x000000162c2c7824 */ /* 0x000fe200078e022f */
[----:B------:R-:W-:-:S03]  /*0f50*/  CS2R R46, SRZ ;  /* 0x00000000002e7805 */ /* 0x000fc6000001ff00 */
[----:B------:R-:W-:Y:S01]  /*0f60*/  IMAD R51, R51, 0xc6, R44 ;  /* 0x000000c633337824 */ /* 0x000fe200078e022c */
[----:B------:R-:W-:Y:S02]  /*0f70*/  CS2R R44, SRZ ;  /* 0x00000000002c7805 */ /* 0x000fe4000001ff00 */
[----:B------:R-:W3:Y:S01]  /*0f80*/  @P0 LDG.E.EL.64 R46, desc[UR4][R26.64+-0x108] ;  /* 0xfffef8041a2e0981 */ /* 0x000ee2000c2e1b00 */
[----:B------:R-:W-:-:S04]  /*0f90*/  IMAD.IADD R69, R51, 0x1, R58 ;  /* 0x0000000133457824 */ /* 0x000fc800078e023a */
[----:B------:R-:W-:-:S05]  /*0fa0*/  IMAD.WIDE R68, R69, 0x4, R8 ;  /* 0x0000000445447825 */ /* 0x000fca00078e0208 */
[----:B------:R-:W3:Y:S01]  /*0fb0*/  @P0 LDG.E.EL.64 R44, desc[UR4][R68.64] ;  /* 0x00000004442c0981 */ /* 0x000ee2000c2e1b00 */
[----:B--2---:R-:W-:Y:S02]  /*0fc0*/  SEL R42, R42, RZ, P0 ;  /* 0x000000ff2a2a7207 */ /* 0x004fe40000000000 */
[----:B------:R-:W-:-:S03]  /*0fd0*/  SEL R43, R43, RZ, P0 ;  /* 0x000000ff2b2b7207 */ /* 0x000fc60000000000 */
[----:B------:R-:W-:Y:S02]  /*0fe0*/  FADD R42, R42, 0.0010000000474974513054 ;  /* 0x3a83126f2a2a7421 */ /* 0x000fe40000000000 */
[----:B------:R-:W-:Y:S02]  /*0ff0*/  FADD R43, R43, 0.0010000000474974513054 ;  /* 0x3a83126f2b2b7421 */ /* 0x000fe40000000000 */
[----:B------:R-:W0:Y:S08]  /*1000*/  MUFU.SQRT R77, R42 ;  /* 0x0000002a004d7308 */ /* 0x000e300000002000 */
[----:B------:R-:W1:Y:S01]  /*1010*/  MUFU.SQRT R78, R43 ;  /* 0x0000002b004e7308 */ /* 0x000e620000002000 */
[----:B0-----:R-:W-:-:S02]  /*1020*/  FSETP.GT.AND P6, PT, R77, 8.50705917302346158658e+37, PT ;  /* 0x7e8000004d00780b */ /* 0x001fc40003fc4000 */
[----:B-1----:R-:W-:Y:S02]  /*1030*/  FSETP.GT.AND P5, PT, R78, 8.50705917302346158658e+37, PT ;  /* 0x7e8000004e00780b */ /* 0x002fe40003fa4000 */
[----:B------:R-:W-:Y:S02]  /*1040*/  FSETP.GEU.AND P2, PT, R77, 1.175494350822287508e-38, PT ;  /* 0x008000004d00780b */ /* 0x000fe40003f4e000 */
[----:B------:R-:W-:-:S07]  /*1050*/  FSEL R82, R50, 1, P6 ;  /* 0x3f80000032527808 */ /* 0x000fce0003000000 */
[----:B------:R-:W-:Y:S01]  /*1060*/  @P6 FMUL R77, R77, 0.25 ;  /* 0x3e8000004d4d6820 */ /* 0x000fe20000400000 */
[----:B------:R-:W-:Y:S02]  /*1070*/  FSETP.GEU.AND P6, PT, R78, 1.175494350822287508e-38, PT ;  /* 0x008000004e00780b */ /* 0x000fe40003fce000 */
[----:B------:R-:W-:Y:S01]  /*1080*/  FSEL R89, R50, 1, P5 ;  /* 0x3f80000032597808 */ /* 0x000fe20002800000 */
[----:B------:R-:W-:Y:S01]  /*1090*/  @P5 FMUL R78, R78, 0.25 ;  /* 0x3e8000004e4e5820 */ /* 0x000fe20000400000 */
[----:B------:R-:W-:-:S13]  /*10a0*/  ISETP.NE.AND P5, PT, R49, RZ, PT ;  /* 0x000000ff3100720c */ /* 0x000fda0003fa5270 */
[----:B------:R-:W-:Y:S01]  /*10b0*/  @!P5 FMUL R60, R60, 16777216 ;  /* 0x4b8000003c3cd820 */ /* 0x000fe20000400000 */
[----:B------:R-:W-:Y:S01]  /*10c0*/  @!P5 FMUL R79, R79, 16777216 ;  /* 0x4b8000004f4fd820 */ /* 0x000fe20000400000 */
[----:B------:R-:W-:Y:S01]  /*10d0*/  ISETP.NE.AND P5, PT, R52, RZ, PT ;  /* 0x000000ff3400720c */ /* 0x000fe20003fa5270 */
[----:B------:R-:W-:-:S12]  /*10e0*/  IMAD.IADD R43, R33, 0x1, R58 ;  /* 0x00000001212b7824 */ /* 0x000fd800078e023a */
[----:B------:R-:W-:Y:S01]  /*10f0*/  @!P5 FMUL R62, R62, 16777216 ;  /* 0x4b8000003e3ed820 */ /* 0x000fe20000400000 */
[----:B------:R-:W-:Y:S01]  /*1100*/  @!P5 FMUL R81, R81, 16777216 ;  /* 0x4b8000005151d820 */ /* 0x000fe20000400000 */
[----:B------:R-:W-:Y:S01]  /*1110*/  ISETP.NE.AND P5, PT, R53, RZ, PT ;  /* 0x000000ff3500720c */ /* 0x000fe20003fa5270 */
[----:B------:R-:W-:-:S04]  /*1120*/  IMAD.WIDE R42, R43, 0x4, R10 ;  /* 0x000000042b2a7825 */ /* 0x000fc800078e020a */
[----:B------:R-:W-:Y:S01]  /*1130*/  IMAD.IADD R49, R17, 0x1, R58 ;  /* 0x0000000111317824 */ /* 0x000fe200078e023a */
[----:B------:R0:W2:Y:S07]  /*1140*/  @P1 LDG.E.EL.64 R70, desc[UR4][R42.64] ;  /* 0x000000042a461981 */ /* 0x0000ae000c2e1b00 */
[----:B------:R-:W-:Y:S01]  /*1150*/  @!P5 FMUL R64, R64, 16777216 ;  /* 0x4b8000004040d820 */ /* 0x000fe20000400000 */
[----:B------:R-:W-:Y:S01]  /*1160*/  @!P5 FMUL R83, R83, 16777216 ;  /* 0x4b8000005353d820 */ /* 0x000fe20000400000 */
[----:B------:R-:W-:-:S02]  /*1170*/  ISETP.NE.AND P5, PT, R54, RZ, PT ;  /* 0x000000ff3600720c */ /* 0x000fc40003fa5270 */
[----:B------:R-:W-:Y:S01]  /*1180*/  CS2R R54, SRZ ;  /* 0x0000000000367805 */ /* 0x000fe2000001ff00 */
[----:B0-----:R-:W-:Y:S01]  /*1190*/  IMAD.WIDE R42, R49, 0x4, R8 ;  /* 0x00000004312a7825 */ /* 0x001fe200078e0208 */
[----:B------:R-:W-:Y:S02]  /*11a0*/  CS2R R52, SRZ ;  /* 0x0000000000347805 */ /* 0x000fe4000001ff00 */
[----:B------:R-:W-:Y:S02]  /*11b0*/  CS2R R48, SRZ ;  /* 0x0000000000307805 */ /* 0x000fe4000001ff00 */
[----:B------:R0:W2:Y:S04]  /*11c0*/  @P1 LDG.E.EL.64 R54, desc[UR4][R42.64] ;  /* 0x000000042a361981 */ /* 0x0000a8000c2e1b00 */
[----:B------:R1:W2:Y:S04]  /*11d0*/  @P0 LDG.E.EL.64 R48, desc[UR4][R28.64+-0x108] ;  /* 0xfffef8041c300981 */ /* 0x0002a8000c2e1b00 */
[----:B------:R1:W2:Y:S01]  /*11e0*/  @P0 LDG.E.EL.64 R52, desc[UR4][R66.64] ;  /* 0x0000000442340981 */ /* 0x0002a2000c2e1b00 */
[----:B0-----:R-:W-:-:S06]  /*11f0*/  CS2R R42, SRZ ;  /* 0x00000000002a7805 */ /* 0x001fcc000001ff00 */
[----:B------:R0:W2:Y:S01]  /*1200*/  @P0 LDG.E.EL.64 R42, desc[UR4][R24.64+-0x108] ;  /* 0xfffef804182a0981 */ /* 0x0000a2000c2e1b00 */
[----:B------:R-:W-:Y:S01]  /*1210*/  @!P5 FMUL R74, R74, 16777216 ;  /* 0x4b8000004a4ad820 */ /* 0x000fe20000400000 */
[----:B------:R-:W-:Y:S01]  /*1220*/  @!P4 FMUL R75, R75, 16777216 ;  /* 0x4b8000004b4bc820 */ /* 0x000fe20000400000 */
[----:B------:R-:W-:Y:S01]  /*1230*/  @!P3 FMUL R76, R76, 16777216 ;  /* 0x4b8000004c4cb820 */ /* 0x000fe20000400000 */
[----:B------:R-:W0:Y:S01]  /*1240*/  MUFU.RCP R64, R64 ;  /* 0x0000004000407308 */ /* 0x000e220000001000 */
[----:B-1----:R-:W-:Y:S02]  /*1250*/  VIADD R28, R32, 0x2 ;  /* 0x00000002201c7836 */ /* 0x002fe40000000000 */
[----:B------:R-:W-:Y:S01]  /*1260*/  @!P2 FMUL R77, R77, 16777216 ;  /* 0x4b8000004d4da820 */ /* 0x000fe20000400000 */
[----:B------:R-:W-:-:S04]  /*1270*/  @!P6 FMUL R78, R78, 16777216 ;  /* 0x4b8000004e4ee820 */ /* 0x000fc80000400000 */
[----:B------:R-:W1:Y:S01]  /*1280*/  MUFU.RCP R74, R74 ;  /* 0x0000004a004a7308 */ /* 0x000e620000001000 */
[----:B------:R-:W-:-:S04]  /*1290*/  IMAD.HI R16, R28, 0x2e8ba2e9, RZ ;  /* 0x2e8ba2e91c107827 */ /* 0x000fc800078e02ff */
[----:B------:R-:W-:-:S03]  /*12a0*/  @!P5 FMUL R85, R85, 16777216 ;  /* 0x4b8000005555d820 */ /* 0x000fc60000400000 */
[----:B------:R-:W0:Y:S01]  /*12b0*/  MUFU.RCP R75, R75 ;  /* 0x0000004b004b7308 */ /* 0x000e220000001000 */
[----:B------:R-:W-:-:S07]  /*12c0*/  SHF.R.U32.HI R29, RZ, 0x1f, R16 ;  /* 0x0000001fff1d7819 */ /* 0x000fce0000011610 */
[----:B------:R-:W0:Y:S01]  /*12d0*/  MUFU.RCP R76, R76 ;  /* 0x0000004c004c7308 */ /* 0x000e220000001000 */
[----:B---3--:R-:W-:Y:S02]  /*12e0*/  SEL R58, R73, RZ, P1 ;  /* 0x000000ff493a7207 */ /* 0x008fe40000800000 */
[----:B------:R-:W-:Y:S02]  /*12f0*/  SEL R67, R72, RZ, P1 ;  /* 0x000000ff48437207 */ /* 0x000fe40000800000 */
[----:B----4-:R-:W-:-:S03]  /*1300*/  SEL R69, R90, RZ, P1 ;  /* 0x000000ff5a457207 */ /* 0x010fc60000800000 */
[----:B------:R-:W3:Y:S01]  /*1310*/  MUFU.RCP R60, R60 ;  /* 0x0000003c003c7308 */ /* 0x000ee20000001000 */
[----:B------:R-:W-:Y:S02]  /*1320*/  SEL R66, R91, RZ, P1 ;  /* 0x000000ff5b427207 */ /* 0x000fe40000800000 */
[----:B-----5:R-:W-:Y:S02]  /*1330*/  SEL R92, R92, RZ, P1 ;  /* 0x000000ff5c5c7207 */ /* 0x020fe40000800000 */
[----:B------:R-:W-:-:S03]  /*1340*/  SEL R93, R93, RZ, P1 ;  /* 0x000000ff5d5d7207 */ /* 0x000fc60000800000 */
[----:B------:R-:W4:Y:S01]  /*1350*/  MUFU.RCP R62, R62 ;  /* 0x0000003e003e7308 */ /* 0x000f220000001000 */
[----:B------:R-:W-:Y:S01]  /*1360*/  LEA.HI.SX32 R29, R16, R29, 0x1c ;  /* 0x0000001d101d7211 */ /* 0x000fe200078fe2ff */
[----:B0-----:R-:W-:Y:S01]  /*1370*/  FMUL R83, R64, R83 ;  /* 0x0000005340537220 */ /* 0x001fe20000400000 */
[----:B-1----:R-:W-:-:S05]  /*1380*/  FMUL R85, R74, R85 ;  /* 0x000000554a557220 */ /* 0x002fca0000400000 */
[----:B------:R-:W0:Y:S01]  /*1390*/  MUFU.RCP R77, R77 ;  /* 0x0000004d004d7308 */ /* 0x000e220000001000 */
[----:B------:R-:W-:Y:S01]  /*13a0*/  FADD R16, R96, -R103 ;  /* 0x8000006760107221 */ /* 0x000fe20000000000 */
[----:B------:R-:W-:-:S06]  /*13b0*/  @!P4 FMUL R80, R80, 16777216 ;  /* 0x4b8000005050c820 */ /* 0x000fcc0000400000 */
[----:B------:R-:W1:Y:S01]  /*13c0*/  MUFU.RCP R78, R78 ;  /* 0x0000004e004e7308 */ /* 0x000e620000001000 */
[----:B------:R-:W-:Y:S01]  /*13d0*/  @!P3 FMUL R87, R87, 16777216 ;  /* 0x4b8000005757b820 */ /* 0x000fe20000400000 */
[----:B------:R-:W-:Y:S01]  /*13e0*/  FADD R27, R36, R63 ;  /* 0x0000003f241b7221 */ /* 0x000fe20000000000 */
[----:B------:R-:W-:Y:S01]  /*13f0*/  FADD R25, R56, R65 ;  /* 0x0000004138197221 */ /* 0x000fe20000000000 */
[----:B------:R-:W-:Y:S01]  /*1400*/  FMUL R36, R83, R16 ;  /* 0x0000001053247220 */ /* 0x000fe20000400000 */
[----:B------:R-:W-:Y:S01]  /*1410*/  FMUL R75, R75, R80 ;  /* 0x000000504b4b7220 */ /* 0x000fe20000400000 */
[----:B------:R-:W-:Y:S01]  /*1420*/  FMUL R87, R76, R87 ;  /* 0x000000574c577220 */ /* 0x000fe20000400000 */
[----:B------:R-:W-:Y:S01]  /*1430*/  @!P2 FMUL R82, R82, 16777216 ;  /* 0x4b8000005252a820 */ /* 0x000fe20000400000 */
[----:B------:R-:W-:Y:S01]  /*1440*/  @!P6 FMUL R89, R89, 16777216 ;  /* 0x4b8000005959e820 */ /* 0x000fe20000400000 */
[----:B------:R-:W-:Y:S02]  /*1450*/  IMAD R28, R29, -0x58, R28 ;  /* 0xffffffa81d1c7824 */ /* 0x000fe400078e021c */
[----:B------:R-:W-:Y:S01]  /*1460*/  FADD R29, R18, R57 ;  /* 0x00000039121d7221 */ /* 0x000fe20000000000 */
[----:B------:R-:W-:Y:S01]  /*1470*/  FADD R26, R34, R61 ;  /* 0x0000003d221a7221 */ /* 0x000fe20000000000 */
[----:B---3--:R-:W-:Y:S01]  /*1480*/  FMUL R79, R60, R79 ;  /* 0x0000004f3c4f7220 */ /* 0x008fe20000400000 */
[----:B----4-:R-:W-:Y:S01]  /*1490*/  FMUL R81, R62, R81 ;  /* 0x000000513e517220 */ /* 0x010fe20000400000 */
[----:B0-----:R-:W-:Y:S01]  /*14a0*/  FMUL R77, R77, R82 ;  /* 0x000000524d4d7220 */ /* 0x001fe20000400000 */
[----:B-1----:R-:W-:Y:S01]  /*14b0*/  FMUL R89, R78, R89 ;  /* 0x000000594e597220 */ /* 0x002fe20000400000 */
[----:B------:R-:W-:Y:S01]  /*14c0*/  FADD R34, R88, -R99 ;  /* 0x8000006358227221 */ /* 0x000fe20000000000 */
[----:B------:R-:W-:Y:S01]  /*14d0*/  FADD R18, R94, -R101 ;  /* 0x800000655e127221 */ /* 0x000fe20000000000 */
[----:B------:R-:W-:-:S02]  /*14e0*/  SEL R46, R46, RZ, P0 ;  /* 0x000000ff2e2e7207 */ /* 0x000fc40000000000 */
[----:B------:R-:W-:Y:S01]  /*14f0*/  FMUL R34, R79, R34 ;  /* 0x000000224f227220 */ /* 0x000fe20000400000 */
[----:B------:R-:W-:Y:S01]  /*1500*/  FMUL R18, R81, R18 ;  /* 0x0000001251127220 */ /* 0x000fe20000400000 */
[----:B------:R-:W-:Y:S01]  /*1510*/  SEL R45, R45, RZ, P0 ;  /* 0x000000ff2d2d7207 */ /* 0x000fe20000000000 */
[----:B------:R-:W-:Y:S01]  /*1520*/  FFMA R36, R111, R36, R104 ;  /* 0x000000246f247223 */ /* 0x000fe20000000068 */
[----:B------:R-:W-:Y:S01]  /*1530*/  FFMA R34, R107, R34, R100 ;  /* 0x000000226b227223 */ /* 0x000fe20000000064 */
[----:B------:R-:W-:Y:S02]  /*1540*/  FFMA R18, R109, R18, R102 ;  /* 0x000000126d127223 */ /* 0x000fe40000000066 */
[----:B------:R-:W-:Y:S01]  /*1550*/  FADD R36, R119, R36 ;  /* 0x0000002477247221 */ /* 0x000fe20000000000 */
[----:B------:R-:W-:Y:S01]  /*1560*/  FADD R34, R115, R34 ;  /* 0x0000002273227221 */ /* 0x000fe20000000000 */
[----:B------:R-:W-:Y:S01]  /*1570*/  FADD R18, R117, R18 ;  /* 0x0000001275127221 */ /* 0x000fe20000000000 */
[----:B------:R-:W-:Y:S01]  /*1580*/  FADD R31, R31, R22 ;  /* 0x000000161f1f7221 */ /* 0x000fe20000000000 */
[----:B------:R-:W-:Y:S01]  /*1590*/  FADD R30, R30, R59 ;  /* 0x0000003b1e1e7221 */ /* 0x000fe20000000000 */
[----:B------:R-:W-:Y:S01]  /*15a0*/  FADD R24, R86, R97 ;  /* 0x0000006156187221 */ /* 0x000fe20000000000 */
[----:B------:R-:W-:Y:S01]  /*15b0*/  FADD R22, R84, R95 ;  /* 0x0000005f54167221 */ /* 0x000fe20000000000 */
[----:B--2---:R-:W-:-:S02]  /*15c0*/  SEL R70, R70, RZ, P1 ;  /* 0x000000ff46467207 */ /* 0x004fc40000800000 */
[----:B------:R-:W-:-:S03]  /*15d0*/  SEL R71, R71, RZ, P1 ;  /* 0x000000ff47477207 */ /* 0x000fc60000800000 */
[----:B------:R-:W-:Y:S01]  /*15e0*/  FADD R16, R70, -R67 ;  /* 0x8000004346107221 */ /* 0x000fe20000000000 */
[----:B------:R-:W-:Y:S02]  /*15f0*/  SEL R73, R54, RZ, P1 ;  /* 0x000000ff36497207 */ /* 0x000fe40000800000 */
[----:B------:R-:W-:Y:S02]  /*1600*/  SEL R68, R55, RZ, P1 ;  /* 0x000000ff37447207 */ /* 0x000fe40000800000 */
[----:B------:R-:W-:Y:S01]  /*1610*/  ISETP.GE.U32.AND P1, PT, R6, 0x16, PT ;  /* 0x000000160600780c */ /* 0x000fe20003f26070 */
[----:B------:R-:W-:Y:S01]  /*1620*/  FADD R6, R98, -R105 ;  /* 0x8000006962067221 */ /* 0x000fe20000000000 */
[----:B------:R-:W-:Y:S02]  /*1630*/  SEL R55, R48, RZ, P0 ;  /* 0x000000ff30377207 */ /* 0x000fe40000000000 */
[----:B------:R-:W-:Y:S01]  /*1640*/  SEL R52, R52, RZ, P0 ;  /* 0x000000ff34347207 */ /* 0x000fe20000000000 */
[----:B------:R-:W-:Y:S01]  /*1650*/  FMUL R54, R85, R6 ;  /* 0x0000000655367220 */ /* 0x000fe20000400000 */
[----:B------:R-:W-:Y:S01]  /*1660*/  FADD R6, R71, -R58 ;  /* 0x8000003a47067221 */ /* 0x000fe20000000000 */
[----:B------:R-:W-:-:S02]  /*1670*/  SEL R53, R53, RZ, P0 ;  /* 0x000000ff35357207 */ /* 0x000fc40000000000 */
[----:B------:R-:W-:Y:S01]  /*1680*/  SEL R56, R49, RZ, P0 ;  /* 0x000000ff31387207 */ /* 0x000fe20000000000 */
[----:B------:R-:W-:Y:S01]  /*1690*/  FMUL R48, R75, R16 ;  /* 0x000000104b307220 */ /* 0x000fe20000400000 */
[----:B------:R-:W-:Y:S01]  /*16a0*/  FMUL R49, R87, R6 ;  /* 0x0000000657317220 */ /* 0x000fe20000400000 */
[----:B------:R-:W-:Y:S02]  /*16b0*/  FADD R16, R52, -R55 ;  /* 0x8000003734107221 */ /* 0x000fe40000000000 */
[----:B------:R-:W-:Y:S01]  /*16c0*/  FADD R6, R53, -R56 ;  /* 0x8000003835067221 */ /* 0x000fe20000000000 */
[----:B------:R-:W-:Y:S01]  /*16d0*/  SEL R53, R42, RZ, P0 ;  /* 0x000000ff2a357207 */ /* 0x000fe20000000000 */
[----:B------:R-:W-:Y:S01]  /*16e0*/  FMUL R16, R77, R16 ;  /* 0x000000104d107220 */ /* 0x000fe20000400000 */
[----:B------:R-:W-:Y:S01]  /*16f0*/  SEL R43, R43, RZ, P0 ;  /* 0x000000ff2b2b7207 */ /* 0x000fe20000000000 */
[----:B------:R-:W-:Y:S01]  /*1700*/  FMUL R6, R89, R6 ;  /* 0x0000000659067220 */ /* 0x000fe20000400000 */
[----:B------:R-:W-:Y:S01]  /*1710*/  SEL R42, R47, RZ, P0 ;  /* 0x000000ff2f2a7207 */ /* 0x000fe20000000000 */
[----:B------:R-:W-:Y:S01]  /*1720*/  FFMA R54, R113, R54, R106 ;  /* 0x0000003671367223 */ /* 0x000fe2000000006a */
[----:B------:R-:W-:Y:S01]  /*1730*/  SEL R47, R44, RZ, P0 ;  /* 0x000000ff2c2f7207 */ /* 0x000fe20000000000 */
[----:B------:R-:W-:Y:S01]  /*1740*/  FFMA R48, R69, R48, R92 ;  /* 0x0000003045307223 */ /* 0x000fe2000000005c */
[----:B------:R-:W-:Y:S01]  /*1750*/  FFMA R49, R66, R49, R93 ;  /* 0x0000003142317223 */ /* 0x000fe2000000005d */
[----:B------:R-:W-:Y:S01]  /*1760*/  FFMA R16, R53, R16, R46 ;  /* 0x0000001035107223 */ /* 0x000fe2000000002e */
[----:B------:R-:W-:Y:S01]  /*1770*/  FFMA R6, R43, R6, R42 ;  /* 0x000000062b067223 */ /* 0x000fe2000000002a */
[----:B------:R-:W-:Y:S01]  /*1780*/  FADD R54, R121, R54 ;  /* 0x0000003679367221 */ /* 0x000fe20000000000 */
[----:B------:R-:W-:Y:S01]  /*1790*/  FADD R48, R73, R48 ;  /* 0x0000003049307221 */ /* 0x000fe20000000000 */
[----:B------:R-:W-:Y:S01]  /*17a0*/  FADD R49, R68, R49 ;  /* 0x0000003144317221 */ /* 0x000fe20000000000 */
[----:B------:R-:W-:Y:S01]  /*17b0*/  FADD R16, R47, R16 ;  /* 0x000000102f107221 */ /* 0x000fe20000000000 */
[----:B------:R-:W-:Y:S01]  /*17c0*/  FADD R6, R45, R6 ;  /* 0x000000062d067221 */ /* 0x000fe20000000000 */
[----:B------:R-:W-:-:S04]  /*17d0*/  ISETP.GT.AND P0, PT, R0, 0x41, PT ;  /* 0x000000410000780c */ /* 0x000fc80003f04270 */
[----:B------:R-:W-:Y:S02]  /*17e0*/  @P1 FSEL R31, R34, RZ, P0 ;  /* 0x000000ff221f1208 */ /* 0x000fe40000000000 */
[----:B------:R-:W-:Y:S02]  /*17f0*/  @P1 FSEL R29, R18, RZ, P0 ;  /* 0x000000ff121d1208 */ /* 0x000fe40000000000 */
[----:B------:R-:W-:Y:S02]  /*1800*/  @P1 FSEL R30, R36, RZ, P0 ;  /* 0x000000ff241e1208 */ /* 0x000fe40000000000 */
[----:B------:R-:W-:Y:S02]  /*1810*/  @P1 FSEL R26, R54, RZ, P0 ;  /* 0x000000ff361a1208 */ /* 0x000fe40000000000 */
[----:B------:R-:W-:Y:S02]  /*1820*/  @P1 FSEL R27, R48, RZ, P0 ;  /* 0x000000ff301b1208 */ /* 0x000fe40000000000 */
[----:B------:R-:W-:-:S02]  /*1830*/  @P1 FSEL R25, R49, RZ, P0 ;  /* 0x000000ff31191208 */ /* 0x000fc40000000000 */
[----:B------:R-:W-:Y:S02]  /*1840*/  @P1 FSEL R22, R16, RZ, P0 ;  /* 0x000000ff10161208 */ /* 0x000fe40000000000 */
[----:B------:R-:W-:Y:S02]  /*1850*/  @P1 FSEL R24, R6, RZ, P0 ;  /* 0x000000ff06181208 */ /* 0x000fe40000000000 */
[----:B------:R-:W-:-:S04]  /*1860*/  ISETP.GT.AND P0, PT, R0, 0x2b, PT ;  /* 0x0000002b0000780c */ /* 0x000fc80003f04270 */
[C---:B------:R-:W-:Y:S01]  /*1870*/  ISETP.LT.AND P0, PT, R28.reuse, 0x42, P0 ;  /* 0x000000421c00780c */ /* 0x040fe20000701270 */
[----:B------:R-:W-:-:S03]  /*1880*/  VIADD R6, R28, 0xffffffd4 ;  /* 0xffffffd41c067836 */ /* 0x000fc60000000000 */
[----:B------:R-:W-:Y:S01]  /*1890*/  ISETP.LT.AND P1, PT, R20, 0x40, P0 ;  /* 0x000000401400780c */ /* 0x000fe20000721270 */
[----:B------:R-:W-:-:S03]  /*18a0*/  IMAD.IADD R45, R37, 0x1, R6 ;  /* 0x00000001252d7824 */ /* 0x000fc600078e0206 */
[----:B------:R-:W-:Y:S02]  /*18b0*/  ISETP.LT.AND P1, PT, R32, 0x160, P1 ;  /* 0x000001602000780c */ /* 0x000fe40000f21270 */
[----:B------:R-:W-:Y:S02]  /*18c0*/  CS2R R46, SRZ ;  /* 0x00000000002e7805 */ /* 0x000fe4000001ff00 */
[----:B------:R-:W-:Y:S01]  /*18d0*/  CS2R R48, SRZ ;  /* 0x0000000000307805 */ /* 0x000fe2000001ff00 */
[----:B------:R-:W-:-:S04]  /*18e0*/  IMAD.WIDE R42, R45, 0x4, R4 ;  /* 0x000000042d2a7825 */ /* 0x000fc800078e0204 */
[----:B------:R-:W-:-:S04]  /*18f0*/  IMAD.WIDE R44, R45, 0x4, R2 ;  /* 0x000000042d2c7825 */ /* 0x000fc800078e0202 */
[----:B------:R-:W2:Y:S04]  /*1900*/  @P1 LDG.E.EL.64 R46, desc[UR4][R42.64] ;  /* 0x000000042a2e1981 */ /* 0x000ea8000c2e1b00 */
[----:B------:R-:W3:Y:S01]  /*1910*/  @P1 LDG.E.EL.64 R48, desc[UR4][R44.64] ;  /* 0x000000042c301981 */ /* 0x000ee2000c2e1b00 */
[----:B------:R-:W-:Y:S02]  /*1920*/  ISETP.NE.AND P4, PT, R145, RZ, PT ;  /* 0x000000ff9100720c */ /* 0x000fe40003f85270 */
[----:B------:R-:W-:Y:S02]  /*1930*/  CS2R R52, SRZ ;  /* 0x0000000000347805 */ /* 0x000fe4000001ff00 */
[----:B--2---:R-:W-:Y:S02]  /*1940*/  SEL R34, R46, RZ, P1 ;  /* 0x000000ff2e227207 */ /* 0x004fe40000800000 */
[----:B------:R-:W-:-:S02]  /*1950*/  SEL R62, R47, RZ, P1 ;  /* 0x000000ff2f3e7207 */ /* 0x000fc40000800000 */
[----:B---3--:R-:W-:Y:S02]  /*1960*/  SEL R73, R48, RZ, P1 ;  /* 0x000000ff30497207 */ /* 0x008fe40000800000 */
[----:B------:R-:W-:Y:S02]  /*1970*/  SEL R75, R49, RZ, P1 ;  /* 0x000000ff314b7207 */ /* 0x000fe40000800000 */
[----:B------:R-:W-:Y:S01]  /*1980*/  PLOP3.LUT P1, PT, P4, P0, PT, 0x80, 0x0 ;  /* 0x000000000000781c */ /* 0x000fe20002721070 */
[----:B------:R-:W-:Y:S01]  /*1990*/  IMAD.IADD R47, R35, 0x1, R6 ;  /* 0x00000001232f7824 */ /* 0x000fe200078e0206 */
[----:B------:R-:W-:-:S03]  /*19a0*/  CS2R R48, SRZ ;  /* 0x0000000000307805 */ /* 0x000fc6000001ff00 */
[----:B------:R-:W-:-:S04]  /*19b0*/  IMAD.WIDE R42, R47, 0x4, R4 ;  /* 0x000000042f2a7825 */ /* 0x000fc800078e0204 */
[----:B------:R-:W-:-:S04]  /*19c0*/  IMAD.WIDE R44, R47, 0x4, R2 ;  /* 0x000000042f2c7825 */ /* 0x000fc800078e0202 */
[----:B------:R0:W2:Y:S04]  /*19d0*/  @P1 LDG.E.EL.64 R48, desc[UR4][R42.64] ;  /* 0x000000042a301981 */ /* 0x0000a8000c2e1b00 */
[----:B------:R1:W3:Y:S01]  /*19e0*/  @P1 LDG.E.EL.64 R52, desc[UR4][R44.64] ;  /* 0x000000042c341981 */ /* 0x0002e2000c2e1b00 */
[----:B------:R-:W-:Y:S01]  /*19f0*/  ISETP.NE.AND P5, PT, R142, RZ, PT ;  /* 0x000000ff8e00720c */ /* 0x000fe20003fa5270 */
[----:B------:R-:W-:-:S04]  /*1a00*/  IMAD.IADD R47, R33, 0x1, R6 ;  /* 0x00000001212f7824 */ /* 0x000fc800078e0206 */
[----:B0-----:R-:W-:-:S04]  /*1a10*/  IMAD.WIDE R42, R47, 0x4, R4 ;  /* 0x000000042f2a7825 */ /* 0x001fc800078e0204 */
[----:B-1----:R-:W-:Y:S01]  /*1a20*/  IMAD.WIDE R44, R47, 0x4, R2 ;  /* 0x000000042f2c7825 */ /* 0x002fe200078e0202 */
[----:B--2---:R-:W-:Y:S02]  /*1a30*/  SEL R64, R48, RZ, P1 ;  /* 0x000000ff30407207 */ /* 0x004fe40000800000 */
[----:B------:R-:W-:Y:S02]  /*1a40*/  SEL R66, R49, RZ, P1 ;  /* 0x000000ff31427207 */ /* 0x000fe40000800000 */
[----:B---3--:R-:W-:Y:S02]  /*1a50*/  SEL R77, R52, RZ, P1 ;  /* 0x000000ff344d7207 */ /* 0x008fe40000800000 */
[----:B------:R-:W-:Y:S02]  /*1a60*/  SEL R79, R53, RZ, P1 ;  /* 0x000000ff354f7207 */ /* 0x000fe40000800000 */
[----:B------:R-:W-:Y:S02]  /*1a70*/  PLOP3.LUT P1, PT, P5, P0, PT, 0x80, 0x0 ;  /* 0x000000000000781c */ /* 0x000fe40002f21070 */
[----:B------:R-:W-:-:S02]  /*1a80*/  CS2R R48, SRZ ;  /* 0x0000000000307805 */ /* 0x000fc4000001ff00 */
[----:B------:R-:W-:-:S09]  /*1a90*/  CS2R R52, SRZ ;  /* 0x0000000000347805 */ /* 0x000fd2000001ff00 */
[----:B------:R0:W2:Y:S04]  /*1aa0*/  @P1 LDG.E.EL.64 R48, desc[UR4][R42.64] ;  /* 0x000000042a301981 */ /* 0x0000a8000c2e1b00 */
[----:B------:R-:W3:Y:S01]  /*1ab0*/  @P1 LDG.E.EL.64 R52, desc[UR4][R44.64] ;  /* 0x000000042c341981 */ /* 0x000ee2000c2e1b00 */
[----:B------:R-:W-:Y:S01]  /*1ac0*/  ISETP.NE.AND P2, PT, R143, RZ, PT ;  /* 0x000000ff8f00720c */ /* 0x000fe20003f45270 */
[----:B------:R-:W-:-:S04]  /*1ad0*/  IMAD.IADD R47, R23, 0x1, R6 ;  /* 0x00000001172f7824 */ /* 0x000fc800078e0206 */
[----:B------:R-:W-:-:S04]  /*1ae0*/  IMAD.WIDE R4, R47, 0x4, R4 ;  /* 0x000000042f047825 */ /* 0x000fc800078e0204 */
[----:B0-----:R-:W-:Y:S01]  /*1af0*/  IMAD.WIDE R42, R47, 0x4, R2 ;  /* 0x000000042f2a7825 */ /* 0x001fe200078e0202 */
        /* <DEDUP_REMOVED lines=8> */
[----:B------:R1:W3:Y:S01]  /*1b80*/  @P1 LDG.E.EL.64 R52, desc[UR4][R42.64] ;  /* 0x000000042a341981 */ /* 0x0002e2000c2e1b00 */
[----:B------:R-:W-:Y:S01]  /*1b90*/  ISETP.NE.AND P3, PT, R141, RZ, PT ;  /* 0x000000ff8d00720c */ /* 0x000fe20003f65270 */
[----:B------:R-:W-:Y:S01]  /*1ba0*/  VIADD R6, R28, 0xffffffbe ;  /* 0xffffffbe1c067836 */ /* 0x000fe20000000000 */
[----:B------:R-:W-:-:S03]  /*1bb0*/  CS2R R46, SRZ ;  /* 0x00000000002e7805 */ /* 0x000fc6000001ff00 */
[----:B------:R-:W-:-:S04]  /*1bc0*/  IMAD.IADD R45, R37, 0x1, R6 ;  /* 0x00000001252d7824 */ /* 0x000fc800078e0206 */
[----:B0-----:R-:W-:Y:S01]  /*1bd0*/  IMAD.WIDE R4, R45, 0x4, R10 ;  /* 0x000000042d047825 */ /* 0x001fe200078e020a */
[----:B------:R-:W-:Y:S02]  /*1be0*/  CS2R R44, SRZ ;  /* 0x00000000002c7805 */ /* 0x000fe4000001ff00 */
[----:B------:R-:W-:Y:S02]  /*1bf0*/  CS2R R54, SRZ ;  /* 0x0000000000367805 */ /* 0x000fe4000001ff00 */
[----:B-1----:R-:W-:Y:S01]  /*1c00*/  CS2R R42, SRZ ;  /* 0x00000000002a7805 */ /* 0x002fe2000001ff00 */
[----:B------:R-:W-:-:S04]  /*1c10*/  IMAD.WIDE R12, R28, 0x4, R12 ;  /* 0x000000041c0c7825 */ /* 0x000fc800078e020c */
[----:B------:R-:W-:-:S04]  /*1c20*/  IMAD.WIDE R40, R28, 0x4, R40 ;  /* 0x000000041c287825 */ /* 0x000fc800078e0228 */
[----:B------:R-:W-:-:S04]  /*1c30*/  IMAD.WIDE R38, R28, 0x4, R38 ;  /* 0x000000041c267825 */ /* 0x000fc800078e0226 */
[----:B------:R-:W-:Y:S01]  /*1c40*/  IMAD.WIDE R14, R28, 0x4, R14 ;  /* 0x000000041c0e7825 */ /* 0x000fe200078e020e */
[----:B--2---:R-:W-:Y:S02]  /*1c50*/  SEL R71, R48, RZ, P1 ;  /* 0x000000ff30477207 */ /* 0x004fe40000800000 */
[----:B------:R-:W-:Y:S02]  /*1c60*/  SEL R72, R49, RZ, P1 ;  /* 0x000000ff31487207 */ /* 0x000fe40000800000 */
[----:B---3--:R-:W-:Y:S02]  /*1c70*/  SEL R74, R52, RZ, P1 ;  /* 0x000000ff344a7207 */ /* 0x008fe40000800000 */
[----:B------:R-:W-:Y:S02]  /*1c80*/  SEL R85, R53, RZ, P1 ;  /* 0x000000ff35557207 */ /* 0x000fe40000800000 */
[----:B------:R-:W-:Y:S02]  /*1c90*/  ISETP.GT.AND P1, PT, R28, 0x41, P3 ;  /* 0x000000411c00780c */ /* 0x000fe40001f24270 */
[----:B------:R-:W-:-:S02]  /*1ca0*/  CS2R R48, SRZ ;  /* 0x0000000000307805 */ /* 0x000fc4000001ff00 */
[----:B------:R-:W-:-:S09]  /*1cb0*/  CS2R R52, SRZ ;  /* 0x0000000000347805 */ /* 0x000fd2000001ff00 */
[----:B------:R0:W2:Y:S04]  /*1cc0*/  @P1 LDG.E.EL.64 R46, desc[UR4][R4.64] ;  /* 0x00000004042e1981 */ /* 0x0000a8000c2e1b00 */
[----:B------:R-:W3:Y:S04]  /*1cd0*/  @P1 LDG.E.EL.64 R44, desc[UR4][R12.64+-0x108] ;  /* 0xfffef8040c2c1981 */ /* 0x000ee8000c2e1b00 */
[----:B------:R-:W4:Y:S01]  /*1ce0*/  @P1 LDG.E.EL.64 R42, desc[UR4][R40.64+-0x108] ;  /* 0xfffef804282a1981 */ /* 0x000f22000c2e1b00 */
[----:B0-----:R-:W-:-:S03]  /*1cf0*/  IMAD.IADD R5, R7, 0x1, R6 ;  /* 0x0000000107057824 */ /* 0x001fc600078e0206 */
[----:B------:R-:W5:Y:S01]  /*1d00*/  @P1 LDG.E.EL.64 R48, desc[UR4][R38.64+-0x108] ;  /* 0xfffef80426301981 */ /* 0x000f62000c2e1b00 */
[----:B------:R-:W-:-:S03]  /*1d10*/  IMAD.WIDE R4, R5, 0x4, R8 ;  /* 0x0000000405047825 */ /* 0x000fc600078e0208 */
[----:B------:R-:W5:Y:S04]  /*1d20*/  @P1 LDG.E.EL.64 R52, desc[UR4][R14.64+-0x108] ;  /* 0xfffef8040e341981 */ /* 0x000f68000c2e1b00 */
[----:B------:R0:W5:Y:S01]  /*1d30*/  @P1 LDG.E.EL.64 R54, desc[UR4][R4.64] ;  /* 0x0000000404361981 */ /* 0x000162000c2e1b00 */
[----:B------:R-:W-:Y:S01]  /*1d40*/  CS2R R56, SRZ ;  /* 0x0000000000387805 */ /* 0x000fe2000001ff00 */
[----:B0-----:R-:W-:-:S04]  /*1d50*/  IMAD.IADD R5, R35, 0x1, R6 ;  /* 0x0000000123057824 */ /* 0x001fc800078e0206 */
[----:B------:R-:W-:Y:S01]  /*1d60*/  IMAD.WIDE R4, R5, 0x4, R10 ;  /* 0x0000000405047825 */ /* 0x000fe200078e020a */
[----:B--2---:R-:W-:Y:S02]  /*1d70*/  SEL R76, R46, RZ, P1 ;  /* 0x000000ff2e4c7207 */ /* 0x004fe40000800000 */
[----:B------:R-:W-:Y:S02]  /*1d80*/  SEL R78, R47, RZ, P1 ;  /* 0x000000ff2f4e7207 */ /* 0x000fe40000800000 */
[----:B---3--:R-:W-:Y:S02]  /*1d90*/  SEL R16, R44, RZ, P1 ;  /* 0x000000ff2c107207 */ /* 0x008fe40000800000 */
[----:B------:R-:W-:Y:S02]  /*1da0*/  SEL R36, R45, RZ, P1 ;  /* 0x000000ff2d247207 */ /* 0x000fe40000800000 */
[----:B----4-:R-:W-:Y:S02]  /*1db0*/  SEL R87, R42, RZ, P1 ;  /* 0x000000ff2a577207 */ /* 0x010fe40000800000 */
[----:B------:R-:W-:-:S02]  /*1dc0*/  SEL R89, R43, RZ, P1 ;  /* 0x000000ff2b597207 */ /* 0x000fc40000800000 */
[----:B-----5:R-:W-:Y:S02]  /*1dd0*/  SEL R99, R48, RZ, P1 ;  /* 0x000000ff30637207 */ /* 0x020fe40000800000 */
[----:B------:R-:W-:Y:S02]  /*1de0*/  SEL R88, R49, RZ, P1 ;  /* 0x000000ff31587207 */ /* 0x000fe40000800000 */
[----:B------:R-:W-:Y:S02]  /*1df0*/  SEL R92, R52, RZ, P1 ;  /* 0x000000ff345c7207 */ /* 0x000fe40000800000 */
[----:B------:R-:W-:Y:S02]  /*1e00*/  SEL R107, R53, RZ, P1 ;  /* 0x000000ff356b7207 */ /* 0x000fe40000800000 */
[----:B------:R-:W-:Y:S02]  /*1e10*/  SEL R111, R54, RZ, P1 ;  /* 0x000000ff366f7207 */ /* 0x000fe40000800000 */
[----:B------:R-:W-:-:S02]  /*1e20*/  SEL R100, R55, RZ, P1 ;  /* 0x000000ff37647207 */ /* 0x000fc40000800000 */
[----:B------:R-:W-:Y:S02]  /*1e30*/  ISETP.GT.AND P1, PT, R28, 0x41, P4 ;  /* 0x000000411c00780c */ /* 0x000fe40002724270 */
[----:B------:R-:W-:Y:S01]  /*1e40*/  CS2R R42, SRZ ;  /* 0x00000000002a7805 */ /* 0x000fe2000001ff00 */
[----:B------:R-:W-:Y:S01]  /*1e50*/  IMAD.IADD R55, R19, 0x1, R6 ;  /* 0x0000000113377824 */ /* 0x000fe200078e0206 */
[----:B------:R-:W-:Y:S02]  /*1e60*/  CS2R R46, SRZ ;  /* 0x00000000002e7805 */ /* 0x000fe4000001ff00 */
[----:B------:R-:W-:Y:S02]  /*1e70*/  CS2R R44, SRZ ;  /* 0x00000000002c7805 */ /* 0x000fe4000001ff00 */
[----:B------:R-:W-:Y:S02]  /*1e80*/  CS2R R48, SRZ ;  /* 0x0000000000307805 */ /* 0x000fe4000001ff00 */
[----:B------:R-:W-:-:S03]  /*1e90*/  CS2R R52, SRZ ;  /* 0x0000000000347805 */ /* 0x000fc6000001ff00 */
[----:B------:R0:W2:Y:S04]  /*1ea0*/  @P1 LDG.E.EL.64 R42, desc[UR4][R4.64] ;  /* 0x00000004042a1981 */ /* 0x0000a8000c2e1b00 */
[----:B------:R-:W3:Y:S04]  /*1eb0*/  @P1 LDG.E.EL.64 R46, desc[UR4][R12.64+-0x108] ;  /* 0xfffef8040c2e1981 */ /* 0x000ee8000c2e1b00 */
[----:B------:R-:W4:Y:S01]  /*1ec0*/  @P1 LDG.E.EL.64 R44, desc[UR4][R40.64+-0x108] ;  /* 0xfffef804282c1981 */ /* 0x000f22000c2e1b00 */
[----:B0-----:R-:W-:-:S03]  /*1ed0*/  IMAD.WIDE R4, R55, 0x4, R8 ;  /* 0x0000000437047825 */ /* 0x001fc600078e0208 */
[----:B------:R-:W5:Y:S04]  /*1ee0*/  @P1 LDG.E.EL.64 R48, desc[UR4][R38.64+-0x108] ;  /* 0xfffef80426301981 */ /* 0x000f68000c2e1b00 */
[----:B------:R-:W5:Y:S04]  /*1ef0*/  @P1 LDG.E.EL.64 R52, desc[UR4][R14.64+-0x108] ;  /* 0xfffef8040e341981 */ /* 0x000f68000c2e1b00 */
[----:B------:R0:W5:Y:S01]  /*1f00*/  @P1 LDG.E.EL.64 R56, desc[UR4][R4.64] ;  /* 0x0000000404381981 */ /* 0x000162000c2e1b00 */
[--C-:B------:R-:W-:Y:S02]  /*1f10*/  IMAD.IADD R55, R17, 0x1, R6.reuse ;  /* 0x0000000111377824 */ /* 0x100fe400078e0206 */
        /* <DEDUP_REMOVED lines=15> */
[----:B------:R-:W-:Y:S02]  /*2010*/  CS2R R42, SRZ ;  /* 0x00000000002a7805 */ /* 0x000fe4000001ff00 */
[----:B------:R-:W-:Y:S02]  /*2020*/  CS2R R46, SRZ ;  /* 0x00000000002e7805 */ /* 0x000fe4000001ff00 */
[----:B------:R-:W-:Y:S02]  /*2030*/  CS2R R56, SRZ ;  /* 0x0000000000387805 */ /* 0x000fe4000001ff00 */
[----:B------:R-:W-:Y:S02]  /*2040*/  CS2R R44, SRZ ;  /* 0x00000000002c7805 */ /* 0x000fe4000001ff00 */
[----:B------:R-:W-:-:S02]  /*2050*/  CS2R R48, SRZ ;  /* 0x0000000000307805 */ /* 0x000fc4000001ff00 */
[----:B------:R-:W-:Y:S01]  /*2060*/  CS2R R52, SRZ ;  /* 0x0000000000347805 */ /* 0x000fe2000001ff00 */
[----:B------:R0:W2:Y:S04]  /*2070*/  @P1 LDG.E.EL.64 R42, desc[UR4][R4.64] ;  /* 0x00000004042a1981 */ /* 0x0000a8000c2e1b00 */
[----:B------:R-:W3:Y:S04]  /*2080*/  @P1 LDG.E.EL.64 R46, desc[UR4][R12.64+-0x108] ;  /* 0xfffef8040c2e1981 */ /* 0x000ee8000c2e1b00 */
[----:B------:R-:W4:Y:S01]  /*2090*/  @P1 LDG.E.EL.64 R44, desc[UR4][R40.64+-0x108] ;  /* 0xfffef804282c1981 */ /* 0x000f22000c2e1b00 */
[----:B0-----:R-:W-:-:S03]  /*20a0*/  IMAD.WIDE R4, R55, 0x4, R8 ;  /* 0x0000000437047825 */ /* 0x001fc600078e0208 */
[----:B------:R-:W5:Y:S04]  /*20b0*/  @P1 LDG.E.EL.64 R48, desc[UR4][R38.64+-0x108] ;  /* 0xfffef80426301981 */ /* 0x000f68000c2e1b00 */
[----:B------:R-:W5:Y:S04]  /*20c0*/  @P1 LDG.E.EL.64 R52, desc[UR4][R14.64+-0x108] ;  /* 0xfffef8040e341981 */ /* 0x000f68000c2e1b00 */
[----:B------:R0:W5:Y:S01]  /*20d0*/  @P1 LDG.E.EL.64 R56, desc[UR4][R4.64] ;  /* 0x0000000404381981 */ /* 0x000162000c2e1b00 */
[----:B------:R-:W-:-:S04]  /*20e0*/  FADD R16, R16, 0.0010000000474974513054 ;  /* 0x3a83126f10107421 */ /* 0x000fc80000000000 */
[----:B------:R-:W1:Y:S01]  /*20f0*/  MUFU.SQRT R18, R16 ;  /* 0x0000001000127308 */ /* 0x000e620000002000 */
[----:B0-----:R-:W-:Y:S01]  /*2100*/  FADD R4, R36, 0.0010000000474974513054 ;  /* 0x3a83126f24047421 */ /* 0x001fe20000000000 */
[----:B------:R-:W-:-:S06]  /*2110*/  FADD R5, R54, 0.0010000000474974513054 ;  /* 0x3a83126f36057421 */ /* 0x000fcc0000000000 */
[----:B------:R-:W0:Y:S01]  /*2120*/  MUFU.SQRT R36, R4 ;  /* 0x0000000400247308 */ /* 0x000e220000002000 */
[----:B------:R-:W-:Y:S02]  /*2130*/  P2R R104, PR, RZ, 0x1 ;  /* 0x00000001ff687803 */ /* 0x000fe40000000000 */
[----:B-1----:R-:W-:-:S04]  /*2140*/  FSETP.GEU.AND P0, PT, R18, 1.175494350822287508e-38, PT ;  /* 0x008000001200780b */ /* 0x002fc80003f0e000 */
[----:B------:R-:W-:Y:S02]  /*2150*/  P2R R16, PR, RZ, 0x1 ;  /* 0x00000001ff107803 */ /* 0x000fe40000000000 */
[----:B0-----:R-:W-:-:S04]  /*2160*/  FSETP.GEU.AND P0, PT, R36, 1.175494350822287508e-38, PT ;  /* 0x008000002400780b */ /* 0x001fc80003f0e000 */
[----:B------:R-:W-:Y:S02]  /*2170*/  P2R R4, PR, RZ, 0x1 ;  /* 0x00000001ff047803 */ /* 0x000fe40000000000 */
[----:B--2---:R-:W-:Y:S02]  /*2180*/  SEL R84, R42, RZ, P1 ;  /* 0x000000ff2a547207 */ /* 0x004fe40000800000 */
[----:B------:R-:W-:Y:S02]  /*2190*/  SEL R86, R43, RZ, P1 ;  /* 0x000000ff2b567207 */ /* 0x000fe40000800000 */
[----:B---3--:R-:W-:Y:S02]  /*21a0*/  SEL R46, R46, RZ, P1 ;  /* 0x000000ff2e2e7207 */ /* 0x008fe40000800000 */
[----:B------:R-:W-:Y:S02]  /*21b0*/  SEL R47, R47, RZ, P1 ;  /* 0x000000ff2f2f7207 */ /* 0x000fe40000800000 */
[----:B----4-:R-:W-:-:S02]  /*21c0*/  SEL R95, R44, RZ, P1 ;  /* 0x000000ff2c5f7207 */ /* 0x010fc40000800000 */
[----:B------:R-:W-:Y:S02]  /*21d0*/  SEL R97, R45, RZ, P1 ;  /* 0x000000ff2d617207 */ /* 0x000fe40000800000 */
[----:B-----5:R-:W-:Y:S02]  /*21e0*/  SEL R105, R48, RZ, P1 ;  /* 0x000000ff30697207 */ /* 0x020fe40000800000 */
[----:B------:R-:W-:Y:S02]  /*21f0*/  SEL R90, R49, RZ, P1 ;  /* 0x000000ff315a7207 */ /* 0x000fe40000800000 */
[----:B------:R-:W-:Y:S02]  /*2200*/  SEL R98, R52, RZ, P1 ;  /* 0x000000ff34627207 */ /* 0x000fe40000800000 */
[----:B------:R-:W-:Y:S02]  /*2210*/  SEL R109, R53, RZ, P1 ;  /* 0x000000ff356d7207 */ /* 0x000fe40000800000 */
[----:B------:R-:W-:-:S02]  /*2220*/  SEL R117, R56, RZ, P1 ;  /* 0x000000ff38757207 */ /* 0x000fc40000800000 */
[----:B------:R-:W-:Y:S02]  /*2230*/  SEL R102, R57, RZ, P1 ;  /* 0x000000ff39667207 */ /* 0x000fe40000800000 */
[----:B------:R-:W-:Y:S01]  /*2240*/  FSETP.GT.AND P1, PT, R18, 8.50705917302346158658e+37, PT ;  /* 0x7e8000001200780b */ /* 0x000fe20003f24000 */
[----:B------:R-:W0:Y:S03]  /*2250*/  MUFU.SQRT R48, R5 ;  /* 0x0000000500307308 */ /* 0x000e260000002000 */
[----:B------:R-:W-:-:S09]  /*2260*/  FSEL R59, R50, 1, P1 ;  /* 0x3f800000323b7808 */ /* 0x000fd20000800000 */
[----:B------:R-:W-:Y:S01]  /*2270*/  @P1 FMUL R18, R18, 0.25 ;  /* 0x3e80000012121820 */ /* 0x000fe20000400000 */
[----:B------:R-:W-:Y:S02]  /*2280*/  FSETP.GT.AND P1, PT, R36, 8.50705917302346158658e+37, PT ;  /* 0x7e8000002400780b */ /* 0x000fe40003f24000 */
[----:B0-----:R-:W-:-:S04]  /*2290*/  FSETP.GEU.AND P0, PT, R48, 1.175494350822287508e-38, PT ;  /* 0x008000003000780b */ /* 0x001fc80003f0e000 */
[----:B------:R-:W-:Y:S02]  /*22a0*/  P2R R44, PR, RZ, 0x1 ;  /* 0x00000001ff2c7803 */ /* 0x000fe40000000000 */
[----:B------:R-:W-:Y:S01]  /*22b0*/  ISETP.NE.AND P0, PT, R4, RZ, PT ;  /* 0x000000ff0400720c */ /* 0x000fe20003f05270 */
[----:B------:R-:W-:Y:S01]  /*22c0*/  FADD R4, R58, 0.0010000000474974513054 ;  /* 0x3a83126f3a047421 */ /* 0x000fe20000000000 */
[----:B------:R-:W-:-:S03]  /*22d0*/  FSEL R61, R50, 1, P1 ;  /* 0x3f800000323d7808 */ /* 0x000fc60000800000 */
[----:B------:R-:W-:Y:S01]  /*22e0*/  @P1 FMUL R36, R36, 0.25 ;  /* 0x3e80000024241820 */ /* 0x000fe20000400000 */
[----:B------:R-:W0:Y:S01]  /*22f0*/  MUFU.SQRT R54, R4 ;  /* 0x0000000400367308 */ /* 0x000e220000002000 */
[----:B------:R-:W-:Y:S01]  /*2300*/  FSETP.GT.AND P1, PT, R48, 8.50705917302346158658e+37, PT ;  /* 0x7e8000003000780b */ /* 0x000fe20003f24000 */
[----:B------:R-:W-:-:S03]  /*2310*/  FADD R5, R46, 0.0010000000474974513054 ;  /* 0x3a83126f2e057421 */ /* 0x000fc60000000000 */
[----:B------:R-:W-:-:S03]  /*2320*/  FSEL R63, R50, 1, P1 ;  /* 0x3f800000323f7808 */ /* 0x000fc60000800000 */
[----:B------:R-:W1:Y:S06]  /*2330*/  MUFU.SQRT R55, R5 ;  /* 0x0000000500377308 */ /* 0x000e6c0000002000 */
[----:B------:R-:W-:Y:S01]  /*2340*/  @P1 FMUL R48, R48, 0.25 ;  /* 0x3e80000030301820 */ /* 0x000fe20000400000 */
[----:B0-----:R-:W-:Y:S02]  /*2350*/  FSETP.GT.AND P1, PT, R54, 8.50705917302346158658e+37, PT ;  /* 0x7e8000003600780b */ /* 0x001fe40003f24000 */
[----:B------:R-:W-:Y:S02]  /*2360*/  P2R R43, PR, RZ, 0x1 ;  /* 0x00000001ff2b7803 */ /* 0x000fe40000000000 */
[----:B------:R-:W-:Y:S01]  /*2370*/  ISETP.NE.AND P0, PT, R16, RZ, PT ;  /* 0x000000ff1000720c */ /* 0x000fe20003f05270 */
[----:B------:R-:W-:Y:S01]  /*2380*/  FADD R16, R47, 0.0010000000474974513054 ;  /* 0x3a83126f2f107421 */ /* 0x000fe20000000000 */
[----:B------:R-:W-:-:S02]  /*2390*/  FSETP.GEU.AND P5, PT, R54, 1.175494350822287508e-38, PT ;  /* 0x008000003600780b */ /* 0x000fc40003fae000 */
[----:B------:R-:W-:Y:S01]  /*23a0*/  FSEL R65, R50, 1, P1 ;  /* 0x3f80000032417808 */ /* 0x000fe20000800000 */
[----:B------:R-:W0:Y:S04]  /*23b0*/  MUFU.SQRT R56, R16 ;  /* 0x0000001000387308 */ /* 0x000e280000002000 */
[----:B------:R-:W-:Y:S01]  /*23c0*/  @P1 FMUL R54, R54, 0.25 ;  /* 0x3e80000036361820 */ /* 0x000fe20000400000 */
[C---:B-1----:R-:W-:Y:S02]  /*23d0*/  FSETP.GT.AND P1, PT, R55.reuse, 8.50705917302346158658e+37, PT ;  /* 0x7e8000003700780b */ /* 0x042fe40003f24000 */
[----:B------:R-:W-:Y:S02]  /*23e0*/  FSETP.GEU.AND P4, PT, R55, 1.175494350822287508e-38, PT ;  /* 0x008000003700780b */ /* 0x000fe40003f8e000 */
[----:B------:R-:W-:-:S09]  /*23f0*/  FSEL R58, R50, 1, P1 ;  /* 0x3f800000323a7808 */ /* 0x000fd20000800000 */
[----:B------:R-:W-:Y:S01]  /*2400*/  @P1 FMUL R55, R55, 0.25 ;  /* 0x3e80000037371820 */ /* 0x000fe20000400000 */
[C---:B0-----:R-:W-:Y:S02]  /*2410*/  FSETP.GT.AND P1, PT, R56.reuse, 8.50705917302346158658e+37, PT ;  /* 0x7e8000003800780b */ /* 0x041fe40003f24000 */
[----:B------:R-:W-:Y:S02]  /*2420*/  FSETP.GEU.AND P3, PT, R56, 1.175494350822287508e-38, PT ;  /* 0x008000003800780b */ /* 0x000fe40003f6e000 */
[----:B------:R-:W-:Y:S02]  /*2430*/  FSEL R67, R50, 1, P1 ;  /* 0x3f80000032437808 */ /* 0x000fe40000800000 */
[----:B------:R-:W-:-:S07]  /*2440*/  CS2R R4, SRZ ;  /* 0x0000000000047805 */ /* 0x000fce000001ff00 */
[----:B------:R-:W-:Y:S01]  /*2450*/  @P1 FMUL R56, R56, 0.25 ;  /* 0x3e80000038381820 */ /* 0x000fe20000400000 */
[----:B------:R-:W-:-:S13]  /*2460*/  ISETP.GT.AND P1, PT, R28, 0x41, P2 ;  /* 0x000000411c00780c */ /* 0x000fda0001724270 */
[----:B------:R0:W2:Y:S01]  /*2470*/  @P1 LDG.E.EL.64 R4, desc[UR4][R12.64+-0x108] ;  /* 0xfffef8040c041981 */ /* 0x0000a2000c2e1b00 */
[----:B------:R-:W-:Y:S01]  /*2480*/  P2R R42, PR, RZ, 0x1 ;  /* 0x00000001ff2a7803 */ /* 0x000fe20000000000 */
[--C-:B------:R-:W-:Y:S02]  /*2490*/  IMAD.IADD R45, R23, 0x1, R6.reuse ;  /* 0x00000001172d7824 */ /* 0x100fe400078e0206 */
[----:B------:R-:W-:Y:S01]  /*24a0*/  IMAD.IADD R53, R51, 0x1, R6 ;  /* 0x0000000133357824 */ /* 0x000fe200078e0206 */
[----:B0-----:R-:W-:-:S03]  /*24b0*/  CS2R R12, SRZ ;  /* 0x00000000000c7805 */ /* 0x001fc6000001ff00 */
[----:B------:R-:W-:Y:S01]  /*24c0*/  IMAD.WIDE R52, R53, 0x4, R8 ;  /* 0x0000000435347825 */ /* 0x000fe200078e0208 */
[----:B------:R-:W-:Y:S02]  /*24d0*/  CS2R R8, SRZ ;  /* 0x0000000000087805 */ /* 0x000fe4000001ff00 */
[----:B------:R0:W3:Y:S04]  /*24e0*/  @P1 LDG.E.EL.64 R12, desc[UR4][R40.64+-0x108] ;  /* 0xfffef804280c1981 */ /* 0x0000e8000c2e1b00 */
[----:B------:R1:W4:Y:S01]  /*24f0*/  @P1 LDG.E.EL.64 R8, desc[UR4][R38.64+-0x108] ;  /* 0xfffef80426081981 */ /* 0x000322000c2e1b00 */
[----:B--2---:R-:W-:Y:S02]  /*2500*/  SEL R4, R4, RZ, P1 ;  /* 0x000000ff04047207 */ /* 0x004fe40000800000 */
[----:B------:R-:W-:-:S03]  /*2510*/  SEL R5, R5, RZ, P1 ;  /* 0x000000ff05057207 */ /* 0x000fc60000800000 */
[----:B------:R-:W-:Y:S02]  /*2520*/  FADD R4, R4, 0.0010000000474974513054 ;  /* 0x3a83126f04047421 */ /* 0x000fe40000000000 */
[----:B------:R-:W-:Y:S02]  /*2530*/  FADD R5, R5, 0.0010000000474974513054 ;  /* 0x3a83126f05057421 */ /* 0x000fe40000000000 */
[----:B------:R-:W2:Y:S08]  /*2540*/  MUFU.SQRT R16, R4 ;  /* 0x0000000400107308 */ /* 0x000eb00000002000 */
[----:B------:R-:W5:Y:S01]  /*2550*/  MUFU.SQRT R57, R5 ;  /* 0x0000000500397308 */ /* 0x000f620000002000 */
[----:B--2---:R-:W-:-:S02]  /*2560*/  FSETP.GT.AND P6, PT, R16, 8.50705917302346158658e+37, PT ;  /* 0x7e8000001000780b */ /* 0x004fc40003fc4000 */
[----:B-----5:R-:W-:Y:S02]  /*2570*/  FSETP.GT.AND P0, PT, R57, 8.50705917302346158658e+37, PT ;  /* 0x7e8000003900780b */ /* 0x020fe40003f04000 */
[----:B------:R-:W-:Y:S02]  /*2580*/  FSETP.GEU.AND P2, PT, R16, 1.175494350822287508e-38, PT ;  /* 0x008000001000780b */ /* 0x000fe40003f4e000 */
[----:B------:R-:W-:-:S07]  /*2590*/  FSEL R69, R50, 1, P6 ;  /* 0x3f80000032457808 */ /* 0x000fce0003000000 */
[----:B------:R-:W-:Y:S01]  /*25a0*/  @P6 FMUL R16, R16, 0.25 ;  /* 0x3e80000010106820 */ /* 0x000fe20000400000 */
[C---:B------:R-:W-:Y:S02]  /*25b0*/  FSETP.GEU.AND P6, PT, R57.reuse, 1.175494350822287508e-38, PT ;  /* 0x008000003900780b */ /* 0x040fe40003fce000 */
[----:B------:R-:W-:Y:S01]  /*25c0*/  FSEL R60, R50, 1, P0 ;  /* 0x3f800000323c7808 */ /* 0x000fe20000000000 */
[----:B------:R-:W-:Y:S01]  /*25d0*/  @P0 FMUL R57, R57, 0.25 ;  /* 0x3e80000039390820 */ /* 0x000fe20000400000 */
[----:B------:R-:W-:-:S13]  /*25e0*/  ISETP.NE.AND P0, PT, R42, RZ, PT ;  /* 0x000000ff2a00720c */ /* 0x000fda0003f05270 */
[----:B------:R-:W-:Y:S01]  /*25f0*/  @!P0 FMUL R18, R18, 16777216 ;  /* 0x4b80000012128820 */ /* 0x000fe20000400000 */
[----:B------:R-:W-:Y:S01]  /*2600*/  @!P0 FMUL R59, R59, 16777216 ;  /* 0x4b8000003b3b8820 */ /* 0x000fe20000400000 */
[----:B------:R-:W-:Y:S02]  /*2610*/  ISETP.NE.AND P0, PT, R43, RZ, PT ;  /* 0x000000ff2b00720c */ /* 0x000fe40003f05270 */
[----:B------:R-:W-:-:S11]  /*2620*/  CS2R R42, SRZ ;  /* 0x00000000002a7805 */ /* 0x000fd6000001ff00 */
[----:B------:R-:W-:Y:S01]  /*2630*/  @!P0 FMUL R36, R36, 16777216 ;  /* 0x4b80000024248820 */ /* 0x000fe20000400000 */
[----:B------:R-:W-:Y:S01]  /*2640*/  @!P0 FMUL R61, R61, 16777216 ;  /* 0x4b8000003d3d8820 */ /* 0x000fe20000400000 */
[----:B------:R-:W-:Y:S01]  /*2650*/  ISETP.NE.AND P0, PT, R44, RZ, PT ;  /* 0x000000ff2c00720c */ /* 0x000fe20003f05270 */
[----:B------:R-:W-:Y:S01]  /*2660*/  IMAD.WIDE R44, R45, 0x4, R10 ;  /* 0x000000042d2c7825 */ /* 0x000fe200078e020a */
[----:B------:R-:W-:-:S04]  /*2670*/  CS2R R10, SRZ ;  /* 0x00000000000a7805 */ /* 0x000fc8000001ff00 */
[----:B------:R-:W2:Y:S01]  /*2680*/  @P1 LDG.E.EL.64 R42, desc[UR4][R44.64] ;  /* 0x000000042c2a1981 */ /* 0x000ea2000c2e1b00 */
[----:B------:R-:W-:-:S03]  /*2690*/  CS2R R4, SRZ ;  /* 0x0000000000047805 */ /* 0x000fc6000001ff00 */
[----:B------:R5:W2:Y:S04]  /*26a0*/  @P1 LDG.E.EL.64 R10, desc[UR4][R14.64+-0x108] ;  /* 0xfffef8040e0a1981 */ /* 0x000aa8000c2e1b00 */
[----:B------:R0:W2:Y:S01]  /*26b0*/  @P1 LDG.E.EL.64 R4, desc[UR4][R52.64] ;  /* 0x0000000434041981 */ /* 0x0000a2000c2e1b00 */
[----:B------:R-:W-:Y:S01]  /*26c0*/  @!P5 FMUL R54, R54, 16777216 ;  /* 0x4b8000003636d820 */ /* 0x000fe20000400000 */
[----:B------:R-:W0:Y:S01]  /*26d0*/  MUFU.RCP R18, R18 ;  /* 0x0000001200127308 */ /* 0x000e220000001000 */
[----:B------:R-:W-:Y:S01]  /*26e0*/  @!P3 FMUL R56, R56, 16777216 ;  /* 0x4b8000003838b820 */ /* 0x000fe20000400000 */
[----:B------:R-:W-:Y:S01]  /*26f0*/  @!P0 FMUL R48, R48, 16777216 ;  /* 0x4b80000030308820 */ /* 0x000fe20000400000 */
[----:B------:R-:W-:-:S05]  /*2700*/  @!P2 FMUL R16, R16, 16777216 ;  /* 0x4b8000001010a820 */ /* 0x000fca0000400000 */
[----:B------:R-:W0:Y:S01]  /*2710*/  MUFU.RCP R6, R36 ;  /* 0x0000002400067308 */ /* 0x000e220000001000 */
[----:B------:R-:W-:Y:S01]  /*2720*/  @!P6 FMUL R57, R57, 16777216 ;  /* 0x4b8000003939e820 */ /* 0x000fe20000400000 */
[----:B------:R-:W-:-:S06]  /*2730*/  @!P4 FMUL R55, R55, 16777216 ;  /* 0x4b8000003737c820 */ /* 0x000fcc0000400000 */
[----:B------:R-:W1:Y:S01]  /*2740*/  MUFU.RCP R54, R54 ;  /* 0x0000003600367308 */ /* 0x000e620000001000 */
[----:B------:R-:W-:-:S07]  /*2750*/  @!P5 FMUL R65, R65, 16777216 ;  /* 0x4b8000004141d820 */ /* 0x000fce0000400000 */
[----:B0-----:R-:W0:Y:S08]  /*2760*/  MUFU.RCP R40, R48 ;  /* 0x0000003000287308 */ /* 0x001e300000001000 */
[----:B------:R-:W0:Y:S01]  /*2770*/  MUFU.RCP R56, R56 ;  /* 0x0000003800387308 */ /* 0x000e220000001000 */
[----:B------:R-:W-:Y:S01]  /*2780*/  FMUL R59, R18, R59 ;  /* 0x0000003b123b7220 */ /* 0x000fe20000400000 */
[----:B------:R-:W-:Y:S01]  /*2790*/  FMUL R18, R6, R61 ;  /* 0x0000003d06127220 */ /* 0x000fe20000400000 */
[----:B------:R-:W-:-:S05]  /*27a0*/  @!P0 FMUL R63, R63, 16777216 ;  /* 0x4b8000003f3f8820 */ /* 0x000fca0000400000 */
[----:B------:R-:W0:Y:S01]  /*27b0*/  MUFU.RCP R16, R16 ;  /* 0x0000001000107308 */ /* 0x000e220000001000 */
[----:B-1----:R-:W-:Y:S01]  /*27c0*/  FMUL R65, R54, R65 ;  /* 0x0000004136417220 */ /* 0x002fe20000400000 */
[----:B------:R-:W-:-:S06]  /*27d0*/  FADD R6, R82, -R93 ;  /* 0x8000005d52067221 */ /* 0x000fcc0000000000 */
[----:B------:R-:W1:Y:S01]  /*27e0*/  MUFU.RCP R57, R57 ;  /* 0x0000003900397308 */ /* 0x000e620000001000 */
[----:B------:R-:W-:-:S07]  /*27f0*/  @!P3 FMUL R67, R67, 16777216 ;  /* 0x4b8000004343b820 */ /* 0x000fce0000400000 */
[----:B------:R-:W1:Y:S01]  /*2800*/  MUFU.RCP R55, R55 ;  /* 0x0000003700377308 */ /* 0x000e620000001000 */
[----:B0-----:R-:W-:Y:S01]  /*2810*/  FMUL R63, R40, R63 ;  /* 0x0000003f283f7220 */ /* 0x001fe20000400000 */
[----:B------:R-:W-:Y:S01]  /*2820*/  FMUL R38, R65, R6 ;  /* 0x0000000641267220 */ /* 0x000fe20000400000 */
[----:B---3--:R-:W-:Y:S01]  /*2830*/  SEL R39, R12, RZ, P1 ;  /* 0x000000ff0c277207 */ /* 0x008fe20000800000 */
[----:B------:R-:W-:Y:S01]  /*2840*/  FMUL R67, R56, R67 ;  /* 0x0000004338437220 */ /* 0x000fe20000400000 */
[----:B-----5:R-:W-:Y:S01]  /*2850*/  FADD R15, R78, -R89 ;  /* 0x800000594e0f7221 */ /* 0x020fe20000000000 */
[----:B------:R-:W-:Y:S01]  /*2860*/  FADD R6, R86, -R97 ;  /* 0x8000006156067221 */ /* 0x000fe20000000000 */
[----:B------:R-:W-:Y:S01]  /*2870*/  SEL R40, R13, RZ, P1 ;  /* 0x000000ff0d287207 */ /* 0x000fe20000800000 */
[----:B------:R-:W-:Y:S01]  /*2880*/  @!P2 FMUL R69, R69, 16777216 ;  /* 0x4b8000004545a820 */ /* 0x000fe20000400000 */
[----:B------:R-:W-:Y:S01]  /*2890*/  @!P6 FMUL R60, R60, 16777216 ;  /* 0x4b8000003c3ce820 */ /* 0x000fe20000400000 */
[----:B------:R-:W-:Y:S01]  /*28a0*/  FADD R14, R80, -R91 ;  /* 0x8000005b500e7221 */ /* 0x000fe20000000000 */
[----:B------:R-:W-:Y:S01]  /*28b0*/  @!P4 FMUL R58, R58, 16777216 ;  /* 0x4b8000003a3ac820 */ /* 0x000fe20000400000 */
[----:B------:R-:W-:Y:S01]  /*28c0*/  FMUL R15, R18, R15 ;  /* 0x0000000f120f7220 */ /* 0x000fe20000400000 */
[----:B------:R-:W-:Y:S01]  /*28d0*/  FMUL R13, R67, R6 ;  /* 0x00000006430d7220 */ /* 0x000fe20000400000 */
[----:B------:R-:W-:Y:S01]  /*28e0*/  FMUL R69, R16, R69 ;  /* 0x0000004510457220 */ /* 0x000fe20000400000 */
[----:B-1----:R-:W-:Y:S01]  /*28f0*/  FMUL R57, R57, R60 ;  /* 0x0000003c39397220 */ /* 0x002fe20000400000 */
[----:B------:R-:W-:Y:S01]  /*2900*/  FMUL R18, R63, R14 ;  /* 0x0000000e3f127220 */ /* 0x000fe20000400000 */
[----:B------:R-:W-:Y:S01]  /*2910*/  FMUL R55, R55, R58 ;  /* 0x0000003a37377220 */ /* 0x000fe20000400000 */
[----:B------:R-:W-:Y:S01]  /*2920*/  FADD R14, R84, -R95 ;  /* 0x8000005f540e7221 */ /* 0x000fe20000000000 */
[----:B----4-:R-:W-:-:S02]  /*2930*/  SEL R41, R9, RZ, P1 ;  /* 0x000000ff09297207 */ /* 0x010fc40000800000 */
[----:B------:R-:W-:Y:S01]  /*2940*/  ISETP.NE.AND P0, PT, R104, RZ, PT ;  /* 0x000000ff6800720c */ /* 0x000fe20003f05270 */
[----:B------:R-:W-:Y:S01]  /*2950*/  FMUL R14, R55, R14 ;  /* 0x0000000e370e7220 */ /* 0x000fe20000400000 */
        /* <DEDUP_REMOVED lines=9> */
[----:B------:R-:W-:Y:S01]  /*29f0*/  FADD R16, R76, -R87 ;  /* 0x800000574c107221 */ /* 0x000fe20000000000 */
[----:B------:R-:W-:Y:S01]  /*2a00*/  FADD R49, R62, R75 ;  /* 0x0000004b3e317221 */ /* 0x000fe20000000000 */
[----:B------:R-:W-:Y:S01]  /*2a10*/  FADD R47, R66, R79 ;  /* 0x0000004f422f7221 */ /* 0x000fe20000000000 */
[----:B------:R-:W-:Y:S01]  /*2a20*/  FADD R48, R68, R81 ;  /* 0x0000005144307221 */ /* 0x000fe20000000000 */
[----:B------:R-:W-:Y:S01]  /*2a30*/  FMUL R16, R59, R16 ;  /* 0x000000103b107220 */ /* 0x000fe20000400000 */
[----:B------:R-:W-:-:S03]  /*2a40*/  FFMA R18, R101, R18, R94 ;  /* 0x0000001265127223 */ /* 0x000fc6000000005e */
[----:B------:R-:W-:Y:S01]  /*2a50*/  FFMA R16, R99, R16, R92 ;  /* 0x0000001063107223 */ /* 0x000fe2000000005c */
[----:B------:R-:W-:Y:S01]  /*2a60*/  FADD R18, R113, R18 ;  /* 0x0000001271127221 */ /* 0x000fe20000000000 */
[----:B------:R-:W-:Y:S02]  /*2a70*/  VIADD R52, R0, 0xffffffea ;  /* 0xffffffea00347836 */ /* 0x000fe40000000000 */
[----:B------:R-:W-:Y:S01]  /*2a80*/  FADD R16, R111, R16 ;  /* 0x000000106f107221 */ /* 0x000fe20000000000 */
[----:B------:R-:W-:Y:S01]  /*2a90*/  ISETP.NE.AND P5, PT, R141, RZ, PT ;  /* 0x000000ff8d00720c */ /* 0x000fe20003fa5270 */
[----:B------:R-:W-:Y:S01]  /*2aa0*/  FADD R46, R34, R73 ;  /* 0x00000049222e7221 */ /* 0x000fe20000000000 */
[----:B------:R-:W-:Y:S01]  /*2ab0*/  FADD R34, R64, R77 ;  /* 0x0000004d40227221 */ /* 0x000fe20000000000 */
[----:B------:R-:W-:Y:S01]  /*2ac0*/  IMAD.IADD R59, R37, 0x1, R52 ;  /* 0x00000001253b7824 */ /* 0x000fe200078e0234 */
[----:B------:R-:W-:Y:S02]  /*2ad0*/  CS2R R60, SRZ ;  /* 0x00000000003c7805 */ /* 0x000fe4000001ff00 */
[----:B------:R-:W-:-:S02]  /*2ae0*/  CS2R R64, SRZ ;  /* 0x0000000000407805 */ /* 0x000fc4000001ff00 */
[----:B------:R-:W-:Y:S02]  /*2af0*/  CS2R R66, SRZ ;  /* 0x0000000000427805 */ /* 0x000fe4000001ff00 */
[----:B------:R-:W-:Y:S02]  /*2b00*/  CS2R R70, SRZ ;  /* 0x0000000000467805 */ /* 0x000fe4000001ff00 */
[----:B------:R-:W-:Y:S02]  /*2b10*/  CS2R R72, SRZ ;  /* 0x0000000000487805 */ /* 0x000fe4000001ff00 */
[----:B--2---:R-:W-:Y:S02]  /*2b20*/  SEL R12, R42, RZ, P1 ;  /* 0x000000ff2a0c7207 */ /* 0x004fe40000800000 */
[----:B------:R-:W-:-:S03]  /*2b30*/  SEL R43, R43, RZ, P1 ;  /* 0x000000ff2b2b7207 */ /* 0x000fc60000800000 */
[----:B------:R-:W-:Y:S02]  /*2b40*/  FADD R12, R12, -R39 ;  /* 0x800000270c0c7221 */ /* 0x000fe40000000000 */
[----:B------:R-:W-:Y:S01]  /*2b50*/  FADD R6, R43, -R40 ;  /* 0x800000282b067221 */ /* 0x000fe20000000000 */
[----:B------:R-:W-:Y:S01]  /*2b60*/  SEL R39, R8, RZ, P1 ;  /* 0x000000ff08277207 */ /* 0x000fe20000800000 */
[----:B------:R-:W-:Y:S01]  /*2b70*/  FMUL R12, R69, R12 ;  /* 0x0000000c450c7220 */ /* 0x000fe20000400000 */
[----:B------:R-:W-:Y:S01]  /*2b80*/  SEL R10, R10, RZ, P1 ;  /* 0x000000ff0a0a7207 */ /* 0x000fe20000800000 */
[----:B------:R-:W-:Y:S01]  /*2b90*/  FMUL R6, R57, R6 ;  /* 0x0000000639067220 */ /* 0x000fe20000400000 */
[----:B------:R-:W-:Y:S02]  /*2ba0*/  SEL R40, R11, RZ, P1 ;  /* 0x000000ff0b287207 */ /* 0x000fe40000800000 */
[----:B------:R-:W-:Y:S01]  /*2bb0*/  SEL R4, R4, RZ, P1 ;  /* 0x000000ff04047207 */ /* 0x000fe20000800000 */
[----:B------:R-:W-:Y:S01]  /*2bc0*/  FFMA R9, R39, R12, R10 ;  /* 0x0000000c27097223 */ /* 0x000fe2000000000a */
[----:B------:R-:W-:Y:S01]  /*2bd0*/  SEL R5, R5, RZ, P1 ;  /* 0x000000ff05057207 */ /* 0x000fe20000800000 */
[----:B------:R-:W-:Y:S01]  /*2be0*/  FFMA R6, R41, R6, R40 ;  /* 0x0000000629067223 */ /* 0x000fe20000000028 */
[----:B------:R-:W-:Y:S01]  /*2bf0*/  FFMA R8, R105, R14, R98 ;  /* 0x0000000e69087223 */ /* 0x000fe20000000062 */
[----:B------:R-:W-:Y:S01]  /*2c00*/  FADD R4, R4, R9 ;  /* 0x0000000904047221 */ /* 0x000fe20000000000 */
[----:B------:R-:W-:Y:S01]  /*2c10*/  ISETP.GT.AND P1, PT, R28, 0x41, PT ;  /* 0x000000411c00780c */ /* 0x000fe20003f24270 */
[----:B------:R-:W-:Y:S01]  /*2c20*/  FADD R5, R5, R6 ;  /* 0x0000000605057221 */ /* 0x000fe20000000000 */
[----:B------:R-:W-:Y:S01]  /*2c30*/  FADD R8, R117, R8 ;  /* 0x0000000875087221 */ /* 0x000fe20000000000 */
[----:B------:R-:W0:Y:S01]  /*2c40*/  LDC.64 R10, c[0x0][0x228] ;  /* 0x00008a00ff0a7b82 */ /* 0x000e220000000a00 */
[----:B------:R-:W-:-:S02]  /*2c50*/  @!P0 FSEL R44, R13, RZ, P1 ;  /* 0x000000ff0d2c8208 */ /* 0x000fc40000800000 */
[----:B------:R-:W-:Y:S02]  /*2c60*/  @!P0 FSEL R36, R4, RZ, P1 ;  /* 0x000000ff04248208 */ /* 0x000fe40000800000 */
[----:B------:R-:W-:Y:S02]  /*2c70*/  @!P0 FSEL R45, R5, RZ, P1 ;  /* 0x000000ff052d8208 */ /* 0x000fe40000800000 */
[----:B------:R-:W-:Y:S01]  /*2c80*/  @!P0 FSEL R49, R15, RZ, P1 ;  /* 0x000000ff0f318208 */ /* 0x000fe20000800000 */
[----:B------:R-:W1:Y:S01]  /*2c90*/  LDC.64 R12, c[0x0][0x218] ;  /* 0x00008600ff0c7b82 */ /* 0x000e620000000a00 */
[----:B------:R-:W-:Y:S02]  /*2ca0*/  @!P0 FSEL R47, R38, RZ, P1 ;  /* 0x000000ff262f8208 */ /* 0x000fe40000800000 */
[----:B------:R-:W-:-:S05]  /*2cb0*/  @!P0 FSEL R48, R8, RZ, P1 ;  /* 0x000000ff08308208 */ /* 0x000fca0000800000 */
[----:B------:R-:W2:Y:S08]  /*2cc0*/  LDC.64 R4, c[0x0][0x220] ;  /* 0x00008800ff047b82 */ /* 0x000eb00000000a00 */
[----:B------:R-:W3:Y:S08]  /*2cd0*/  LDC.64 R14, c[0x0][0x230] ;  /* 0x00008c00ff0e7b82 */ /* 0x000ef00000000a00 */
[----:B------:R-:W4:Y:S08]  /*2ce0*/  LDC.64 R8, c[0x0][0x238] ;  /* 0x00008e00ff087b82 */ /* 0x000f300000000a00 */
[----:B------:R-:W5:Y:S01]  /*2cf0*/  LDC.64 R38, c[0x0][0x240] ;  /* 0x00009000ff267b82 */ /* 0x000f620000000a00 */
[----:B------:R-:W-:-:S02]  /*2d00*/  @!P0 FSEL R46, R16, RZ, P1 ;  /* 0x000000ff102e8208 */ /* 0x000fc40000800000 */
[----:B------:R-:W-:Y:S02]  /*2d10*/  @!P0 FSEL R34, R18, RZ, P1 ;  /* 0x000000ff12228208 */ /* 0x000fe40000800000 */
[C---:B------:R-:W-:Y:S01]  /*2d20*/  ISETP.LT.U32.AND P0, PT, R52.reuse, 0x16, P5 ;  /* 0x000000163400780c */ /* 0x040fe20002f01070 */
[----:B------:R-:W-:Y:S01]  /*2d30*/  IMAD.IADD R57, R52, 0x1, R7 ;  /* 0x0000000134397824 */ /* 0x000fe200078e0207 */
[----:B------:R-:W-:Y:S01]  /*2d40*/  CS2R R68, SRZ ;  /* 0x0000000000447805 */ /* 0x000fe2000001ff00 */
[----:B--2---:R-:W-:-:S04]  /*2d50*/  IMAD.WIDE R58, R59, 0x4, R4 ;  /* 0x000000043b3a7825 */ /* 0x004fc800078e0204 */
[----:B-1----:R-:W-:-:S04]  /*2d60*/  IMAD.WIDE R56, R57, 0x4, R12 ;  /* 0x0000000439387825 */ /* 0x002fc800078e020c */
[C---:B---3--:R-:W-:Y:S02]  /*2d70*/  IMAD.WIDE R76, R0.reuse, 0x4, R14 ;  /* 0x00000004004c7825 */ /* 0x048fe400078e020e */
[----:B------:R-:W2:Y:S02]  /*2d80*/  @P0 LDG.E.EL.64 R60, desc[UR4][R56.64] ;  /* 0x00000004383c0981 */ /* 0x000ea4000c2e1b00 */
[C---:B0-----:R-:W-:Y:S02]  /*2d90*/  IMAD.WIDE R54, R0.reuse, 0x4, R10 ;  /* 0x0000000400367825 */ /* 0x041fe400078e020a */
[----:B------:R0:W3:Y:S02]  /*2da0*/  @P0 LDG.E.EL.64 R64, desc[UR4][R58.64] ;  /* 0x000000043a400981 */ /* 0x0000e4000c2e1b00 */
[C---:B----4-:R-:W-:Y:S02]  /*2db0*/  IMAD.WIDE R42, R0.reuse, 0x4, R8 ;  /* 0x00000004002a7825 */ /* 0x050fe400078e0208 */
[----:B------:R-:W4:Y:S02]  /*2dc0*/  @P0 LDG.E.EL.64 R68, desc[UR4][R76.64+-0x58] ;  /* 0xffffa8044c440981 */ /* 0x000f24000c2e1b00 */
[----:B-----5:R-:W-:-:S02]  /*2dd0*/  IMAD.WIDE R40, R0, 0x4, R38 ;  /* 0x0000000400287825 */ /* 0x020fc400078e0226 */
[----:B------:R-:W5:Y:S04]  /*2de0*/  @P0 LDG.E.EL.64 R66, desc[UR4][R54.64+-0x58] ;  /* 0xffffa80436420981 */ /* 0x000f68000c2e1b00 */
[----:B------:R-:W5:Y:S04]  /*2df0*/  @P0 LDG.E.EL.64 R70, desc[UR4][R42.64+-0x58] ;  /* 0xffffa8042a460981 */ /* 0x000f68000c2e1b00 */
[----:B------:R-:W5:Y:S01]  /*2e00*/  @P0 LDG.E.EL.64 R72, desc[UR4][R40.64+-0x58] ;  /* 0xffffa80428480981 */ /* 0x000f62000c2e1b00 */
[----:B------:R-:W-:Y:S02]  /*2e10*/  ISETP.NE.AND P5, PT, R145, RZ, PT ;  /* 0x000000ff9100720c */ /* 0x000fe40003fa5270 */
[----:B------:R-:W-:-:S02]  /*2e20*/  CS2R R80, SRZ ;  /* 0x0000000000507805 */ /* 0x000fc4000001ff00 */
[----:B------:R-:W-:Y:S02]  /*2e30*/  CS2R R74, SRZ ;  /* 0x00000000004a7805 */ /* 0x000fe4000001ff00 */
[----:B------:R-:W-:Y:S02]  /*2e40*/  CS2R R78, SRZ ;  /* 0x00000000004e7805 */ /* 0x000fe4000001ff00 */
[----:B--2---:R-:W-:Y:S02]  /*2e50*/  SEL R63, R60, RZ, P0 ;  /* 0x000000ff3c3f7207 */ /* 0x004fe40000000000 */
[----:B0-----:R-:W-:Y:S02]  /*2e60*/  SEL R58, R61, RZ, P0 ;  /* 0x000000ff3d3a7207 */ /* 0x001fe40000000000 */
[----:B---3--:R-:W-:Y:S02]  /*2e70*/  SEL R62, R64, RZ, P0 ;  /* 0x000000ff403e7207 */ /* 0x008fe40000000000 */
[----:B------:R-:W-:-:S02]  /*2e80*/  SEL R53, R65, RZ, P0 ;  /* 0x000000ff41357207 */ /* 0x000fc40000000000 */
[----:B----4-:R-:W-:Y:S02]  /*2e90*/  SEL R6, R68, RZ, P0 ;  /* 0x000000ff44067207 */ /* 0x010fe40000000000 */
[----:B------:R-:W-:Y:S02]  /*2ea0*/  SEL R106, R69, RZ, P0 ;  /* 0x000000ff456a7207 */ /* 0x000fe40000000000 */
[----:B-----5:R-:W-:Y:S02]  /*2eb0*/  SEL R57, R66, RZ, P0 ;  /* 0x000000ff42397207 */ /* 0x020fe40000000000 */
[----:B------:R-:W-:Y:S02]  /*2ec0*/  SEL R56, R67, RZ, P0 ;  /* 0x000000ff43387207 */ /* 0x000fe40000000000 */
[----:B------:R-:W-:Y:S02]  /*2ed0*/  SEL R59, R70, RZ, P0 ;  /* 0x000000ff463b7207 */ /* 0x000fe40000000000 */
[----:B------:R-:W-:-:S02]  /*2ee0*/  SEL R60, R71, RZ, P0 ;  /* 0x000000ff473c7207 */ /* 0x000fc40000000000 */
[----:B------:R-:W-:Y:S02]  /*2ef0*/  SEL R64, R72, RZ, P0 ;  /* 0x000000ff48407207 */ /* 0x000fe40000000000 */
[----:B------:R-:W-:Y:S02]  /*2f00*/  SEL R61, R73, RZ, P0 ;  /* 0x000000ff493d7207 */ /* 0x000fe40000000000 */
[----:B------:R-:W-:-:S13]  /*2f10*/  ISETP.LT.U32.AND P0, PT, R52, 0x16, P5 ;  /* 0x000000163400780c */ /* 0x000fda0002f01070 */
[----:B------:R-:W2:Y:S01]  /*2f20*/  @P0 LDG.E.EL.64 R80, desc[UR4][R76.64+-0x58] ;  /* 0xffffa8044c500981 */ /* 0x000ea2000c2e1b00 */
[----:B------:R-:W-:Y:S02]  /*2f30*/  IMAD.IADD R69, R35, 0x1, R52 ;  /* 0x0000000123457824 */ /* 0x000fe400078e0234 */
[----:B------:R-:W-:Y:S01]  /*2f40*/  IMAD.IADD R67, R52, 0x1, R19 ;  /* 0x0000000134437824 */ /* 0x000fe200078e0213 */
[----:B------:R-:W-:Y:S01]  /*2f50*/  CS2R R70, SRZ ;  /* 0x0000000000467805 */ /* 0x000fe2000001ff00 */
[----:B------:R-:W-:Y:S01]  /*2f60*/  IMAD.WIDE R68, R69, 0x4, R4 ;  /* 0x0000000445447825 */ /* 0x000fe200078e0204 */
[----:B------:R-:W3:Y:S04]  /*2f70*/  @P0 LDG.E.EL.64 R78, desc[UR4][R54.64+-0x58] ;  /* 0xffffa804364e0981 */ /* 0x000ee8000c2e1b00 */
[----:B------:R-:W4:Y:S01]  /*2f80*/  @P0 LDG.E.EL.64 R74, desc[UR4][R68.64] ;  /* 0x00000004444a0981 */ /* 0x000f22000c2e1b00 */
[----:B------:R-:W-:-:S05]  /*2f90*/  IMAD.WIDE R66, R67, 0x4, R12 ;  /* 0x0000000443427825 */ /* 0x000fca00078e020c */
[----:B------:R-:W5:Y:S01]  /*2fa0*/  @P0 LDG.E.EL.64 R70, desc[UR4][R66.64] ;  /* 0x0000000442460981 */ /* 0x000f62000c2e1b00 */
[----:B------:R-:W-:-:S04]  /*2fb0*/  FADD R6, R6, 0.0010000000474974513054 ;  /* 0x3a83126f06067421 */ /* 0x000fc80000000000 */
[----:B------:R-:W0:Y:S01]  /*2fc0*/  MUFU.SQRT R98, R6 ;  /* 0x0000000600627308 */ /* 0x000e220000002000 */
[----:B------:R-:W-:-:S07]  /*2fd0*/  FADD R106, R106, 0.0010000000474974513054 ;  /* 0x3a83126f6a6a7421 */ /* 0x000fce0000000000 */
[----:B------:R-:W1:Y:S01]  /*2fe0*/  MUFU.SQRT R106, R106 ;  /* 0x0000006a006a7308 */ /* 0x000e620000002000 */
[C---:B0-----:R-:W-:Y:S02]  /*2ff0*/  FSETP.GT.AND P1, PT, R98.reuse, 8.50705917302346158658e+37, PT ;  /* 0x7e8000006200780b */ /* 0x041fe40003f24000 */
[----:B------:R-:W-:Y:S02]  /*3000*/  CS2R R82, SRZ ;  /* 0x0000000000527805 */ /* 0x000fe4000001ff00 */
[----:B------:R-:W-:Y:S02]  /*3010*/  FSETP.GEU.AND P2, PT, R98, 1.175494350822287508e-38, PT ;  /* 0x008000006200780b */ /* 0x000fe40003f4e000 */
[----:B------:R-:W-:Y:S02]  /*3020*/  CS2R R84, SRZ ;  /* 0x0000000000547805 */ /* 0x000fe4000001ff00 */
[----:B------:R-:W-:Y:S01]  /*3030*/  FSEL R99, R50, 1, P1 ;  /* 0x3f80000032637808 */ /* 0x000fe20000800000 */
[----:B------:R-:W3:Y:S01]  /*3040*/  @P0 LDG.E.EL.64 R82, desc[UR4][R42.64+-0x58] ;  /* 0xffffa8042a520981 */ /* 0x000ee2000c2e1b00 */
[----:B------:R-:W-:-:S03]  /*3050*/  ISETP.NE.AND P4, PT, R142, RZ, PT ;  /* 0x000000ff8e00720c */ /* 0x000fc60003f85270 */
[----:B------:R-:W3:Y:S01]  /*3060*/  @P0 LDG.E.EL.64 R84, desc[UR4][R40.64+-0x58] ;  /* 0xffffa80428540981 */ /* 0x000ee2000c2e1b00 */
[----:B------:R-:W-:Y:S01]  /*3070*/  @P1 FMUL R98, R98, 0.25 ;  /* 0x3e80000062621820 */ /* 0x000fe20000400000 */
[----:B-1----:R-:W-:Y:S02]  /*3080*/  FSETP.GEU.AND P1, PT, R106, 1.175494350822287508e-38, PT ;  /* 0x008000006a00780b */ /* 0x002fe40003f2e000 */
[----:B--2---:R-:W-:-:S05]  /*3090*/  SEL R6, R80, RZ, P0 ;  /* 0x000000ff50067207 */ /* 0x004fca0000000000 */
[----:B------:R-:W-:-:S04]  /*30a0*/  FADD R6, R6, 0.0010000000474974513054 ;  /* 0x3a83126f06067421 */ /* 0x000fc80000000000 */
[----:B------:R-:W0:Y:S01]  /*30b0*/  MUFU.SQRT R111, R6 ;  /* 0x00000006006f7308 */ /* 0x000e220000002000 */
[----:B----4-:R-:W-:Y:S02]  /*30c0*/  SEL R72, R75, RZ, P0 ;  /* 0x000000ff4b487207 */ /* 0x010fe40000000000 */
[----:B------:R-:W-:Y:S02]  /*30d0*/  P2R R75, PR, RZ, 0x2 ;  /* 0x00000002ff4b7803 */ /* 0x000fe40000000000 */
[----:B0-----:R-:W-:-:S04]  /*30e0*/  FSETP.GEU.AND P1, PT, R111, 1.175494350822287508e-38, PT ;  /* 0x008000006f00780b */ /* 0x001fc80003f2e000 */
[----:B------:R-:W-:Y:S02]  /*30f0*/  P2R R6, PR, RZ, 0x2 ;  /* 0x00000002ff067803 */ /* 0x000fe40000000000 */
[----:B------:R-:W-:Y:S02]  /*3100*/  ISETP.LT.U32.AND P1, PT, R52, 0x16, P4 ;  /* 0x000000163400780c */ /* 0x000fe40002721070 */
[----:B-----5:R-:W-:Y:S02]  /*3110*/  SEL R68, R71, RZ, P0 ;  /* 0x000000ff47447207 */ /* 0x020fe40000000000 */
[----:B---3--:R-:W-:Y:S02]  /*3120*/  SEL R71, R78, RZ, P0 ;  /* 0x000000ff4e477207 */ /* 0x008fe40000000000 */
[----:B------:R-:W-:Y:S02]  /*3130*/  SEL R65, R79, RZ, P0 ;  /* 0x000000ff4f417207 */ /* 0x000fe40000000000 */
[----:B------:R-:W-:-:S06]  /*3140*/  CS2R R78, SRZ ;  /* 0x00000000004e7805 */ /* 0x000fcc000001ff00 */
[----:B------:R-:W2:Y:S01]  /*3150*/  @P1 LDG.E.EL.64 R78, desc[UR4][R76.64+-0x58] ;  /* 0xffffa8044c4e1981 */ /* 0x000ea2000c2e1b00 */
[----:B------:R-:W-:-:S05]  /*3160*/  SEL R16, R81, RZ, P0 ;  /* 0x000000ff51107207 */ /* 0x000fca0000000000 */
[----:B------:R-:W-:Y:S01]  /*3170*/  FADD R16, R16, 0.0010000000474974513054 ;  /* 0x3a83126f10107421 */ /* 0x000fe20000000000 */
[----:B------:R-:W-:-:S03]  /*3180*/  SEL R67, R70, RZ, P0 ;  /* 0x000000ff46437207 */ /* 0x000fc60000000000 */
[----:B------:R-:W0:Y:S01]  /*3190*/  MUFU.SQRT R110, R16 ;  /* 0x00000010006e7308 */ /* 0x000e220000002000 */
[----:B------:R-:W-:Y:S02]  /*31a0*/  SEL R74, R74, RZ, P0 ;  /* 0x000000ff4a4a7207 */ /* 0x000fe40000000000 */
[----:B------:R-:W-:Y:S02]  /*31b0*/  SEL R70, R82, RZ, P0 ;  /* 0x000000ff52467207 */ /* 0x000fe40000000000 */
[----:B------:R-:W-:Y:S02]  /*31c0*/  SEL R73, R83, RZ, P0 ;  /* 0x000000ff53497207 */ /* 0x000fe40000000000 */
[----:B------:R-:W-:Y:S02]  /*31d0*/  SEL R69, R84, RZ, P0 ;  /* 0x000000ff54457207 */ /* 0x000fe40000000000 */
[----:B------:R-:W-:Y:S02]  /*31e0*/  SEL R66, R85, RZ, P0 ;  /* 0x000000ff55427207 */ /* 0x000fe40000000000 */
[----:B------:R-:W-:-:S02]  /*31f0*/  FSETP.GT.AND P0, PT, R106, 8.50705917302346158658e+37, PT ;  /* 0x7e8000006a00780b */ /* 0x000fc40003f04000 */
[----:B0-----:R-:W-:Y:S02]  /*3200*/  FSETP.GEU.AND P5, PT, R110, 1.175494350822287508e-38, PT ;  /* 0x008000006e00780b */ /* 0x001fe40003fae000 */
[----:B------:R-:W-:Y:S02]  /*3210*/  FSEL R114, R50, 1, P0 ;  /* 0x3f80000032727808 */ /* 0x000fe40000000000 */
[----:B------:R-:W-:-:S07]  /*3220*/  P2R R81, PR, RZ, 0x20 ;  /* 0x00000020ff517803 */ /* 0x000fce0000000000 */
[----:B------:R-:W-:Y:S01]  /*3230*/  @P0 FMUL R106, R106, 0.25 ;  /* 0x3e8000006a6a0820 */ /* 0x000fe20000400000 */
[----:B------:R-:W-:Y:S02]  /*3240*/  FSETP.GT.AND P0, PT, R111, 8.50705917302346158658e+37, PT ;  /* 0x7e8000006f00780b */ /* 0x000fe40003f04000 */
[----:B------:R-:W-:Y:S02]  /*3250*/  ISETP.NE.AND P5, PT, R6, RZ, PT ;  /* 0x000000ff0600720c */ /* 0x000fe40003fa5270 */
[----:B------:R-:W-:-:S09]  /*3260*/  FSEL R113, R50, 1, P0 ;  /* 0x3f80000032717808 */ /* 0x000fd20000000000 */
[----:B------:R-:W-:Y:S01]  /*3270*/  @P0 FMUL R111, R111, 0.25 ;  /* 0x3e8000006f6f0820 */ /* 0x000fe20000400000 */
[----:B------:R-:W-:-:S04]  /*3280*/  FSETP.GT.AND P0, PT, R110, 8.50705917302346158658e+37, PT ;  /* 0x7e8000006e00780b */ /* 0x000fc80003f04000 */
[----:B------:R-:W-:-:S09]  /*3290*/  FSEL R112, R50, 1, P0 ;  /* 0x3f80000032707808 */ /* 0x000fd20000000000 */
[----:B------:R-:W-:Y:S01]  /*32a0*/  @P0 FMUL R110, R110, 0.25 ;  /* 0x3e8000006e6e0820 */ /* 0x000fe20000400000 */
[----:B------:R-:W-:Y:S02]  /*32b0*/  P2R R18, PR, RZ, 0x4 ;  /* 0x00000004ff127803 */ /* 0x000fe40000000000 */
[----:B------:R-:W-:Y:S02]  /*32c0*/  ISETP.NE.AND P2, PT, R143, RZ, PT ;  /* 0x000000ff8f00720c */ /* 0x000fe40003f45270 */
        /* <DEDUP_REMOVED lines=15> */
[----:B------:R-:W-:-:S13]  /*33c0*/  ISETP.LT.U32.AND P0, PT, R52, 0x16, P2 ;  /* 0x000000163400780c */ /* 0x000fda0001701070 */
[----:B------:R0:W2:Y:S01]  /*33d0*/  @P0 LDG.E.EL.64 R78, desc[UR4][R76.64+-0x58] ;  /* 0xffffa8044c4e0981 */ /* 0x0000a2000c2e1b00 */
[----:B------:R-:W-:Y:S02]  /*33e0*/  P2R R80, PR, RZ, 0x20 ;  /* 0x00000020ff507803 */ /* 0x000fe40000000000 */
[----:B------:R-:W-:-:S04]  /*33f0*/  ISETP.NE.AND P5, PT, R75, RZ, PT ;  /* 0x000000ff4b00720c */ /* 0x000fc80003fa5270 */
[----:B------:R-:W-:Y:S02]  /*3400*/  P2R R75, PR, RZ, 0x20 ;  /* 0x00000020ff4b7803 */ /* 0x000fe40000000000 */
[----:B------:R-:W-:-:S04]  /*3410*/  ISETP.NE.AND P5, PT, R18, RZ, PT ;  /* 0x000000ff1200720c */ /* 0x000fc80003fa5270 */
[----:B------:R-:W-:Y:S01]  /*3420*/  P2R R18, PR, RZ, 0x20 ;  /* 0x00000020ff127803 */ /* 0x000fe20000000000 */
[----:B0-----:R-:W-:Y:S01]  /*3430*/  IMAD.IADD R77, R52, 0x1, R17 ;  /* 0x00000001344d7824 */ /* 0x001fe200078e0211 */
[----:B------:R-:W-:Y:S02]  /*3440*/  CS2R R88, SRZ ;  /* 0x0000000000587805 */ /* 0x000fe4000001ff00 */
[----:B------:R-:W-:Y:S02]  /*3450*/  CS2R R90, SRZ ;  /* 0x00000000005a7805 */ /* 0x000fe4000001ff00 */
[----:B------:R-:W-:Y:S02]  /*3460*/  CS2R R84, SRZ ;  /* 0x0000000000547805 */ /* 0x000fe4000001ff00 */
[----:B------:R-:W-:Y:S02]  /*3470*/  CS2R R116, SRZ ;  /* 0x0000000000747805 */ /* 0x000fe4000001ff00 */
[----:B------:R-:W-:Y:S01]  /*3480*/  CS2R R120, SRZ ;  /* 0x0000000000787805 */ /* 0x000fe2000001ff00 */
[----:B------:R-:W-:Y:S01]  /*3490*/  IMAD.WIDE R76, R77, 0x4, R12 ;  /* 0x000000044d4c7825 */ /* 0x000fe200078e020c */
[----:B------:R-:W3:Y:S01]  /*34a0*/  @P1 LDG.E.EL.64 R90, desc[UR4][R54.64+-0x58] ;  /* 0xffffa804365a1981 */ /* 0x000ee2000c2e1b00 */
[----:B------:R-:W-:-:S02]  /*34b0*/  CS2R R82, SRZ ;  /* 0x0000000000527805 */ /* 0x000fc4000001ff00 */
[----:B------:R-:W-:Y:S01]  /*34c0*/  CS2R R92, SRZ ;  /* 0x00000000005c7805 */ /* 0x000fe2000001ff00 */
[----:B------:R0:W4:Y:S01]  /*34d0*/  @P1 LDG.E.EL.64 R84, desc[UR4][R76.64] ;  /* 0x000000044c541981 */ /* 0x000122000c2e1b00 */
[----:B------:R-:W-:Y:S02]  /*34e0*/  CS2R R108, SRZ ;  /* 0x00000000006c7805 */ /* 0x000fe4000001ff00 */
[----:B------:R-:W-:Y:S01]  /*34f0*/  CS2R R118, SRZ ;  /* 0x0000000000767805 */ /* 0x000fe2000001ff00 */
[----:B------:R-:W5:Y:S01]  /*3500*/  @P1 LDG.E.EL.64 R116, desc[UR4][R42.64+-0x58] ;  /* 0xffffa8042a741981 */ /* 0x000f62000c2e1b00 */
[----:B------:R-:W-:-:S03]  /*3510*/  CS2R R122, SRZ ;  /* 0x00000000007a7805 */ /* 0x000fc6000001ff00 */
[----:B------:R-:W3:Y:S04]  /*3520*/  @P1 LDG.E.EL.64 R120, desc[UR4][R40.64+-0x58] ;  /* 0xffffa80428781981 */ /* 0x000ee8000c2e1b00 */
[----:B------:R-:W3:Y:S04]  /*3530*/  @P0 LDG.E.EL.64 R108, desc[UR4][R54.64+-0x58] ;  /* 0xffffa804366c0981 */ /* 0x000ee8000c2e1b00 */
[----:B------:R-:W3:Y:S04]  /*3540*/  @P0 LDG.E.EL.64 R118, desc[UR4][R42.64+-0x58] ;  /* 0xffffa8042a760981 */ /* 0x000ee8000c2e1b00 */
[----:B------:R-:W3:Y:S01]  /*3550*/  @P0 LDG.E.EL.64 R122, desc[UR4][R40.64+-0x58] ;  /* 0xffffa804287a0981 */ /* 0x000ee2000c2e1b00 */
[----:B--2---:R-:W-:-:S02]  /*3560*/  SEL R6, R78, RZ, P0 ;  /* 0x000000ff4e067207 */ /* 0x004fc40000000000 */
[----:B------:R-:W-:-:S03]  /*3570*/  SEL R16, R79, RZ, P0 ;  /* 0x000000ff4f107207 */ /* 0x000fc60000000000 */
[----:B------:R-:W-:Y:S02]  /*3580*/  FADD R6, R6, 0.0010000000474974513054 ;  /* 0x3a83126f06067421 */ /* 0x000fe40000000000 */
[----:B------:R-:W-:Y:S02]  /*3590*/  FADD R16, R16, 0.0010000000474974513054 ;  /* 0x3a83126f10107421 */ /* 0x000fe40000000000 */
[----:B------:R-:W1:Y:S08]  /*35a0*/  MUFU.SQRT R100, R6 ;  /* 0x0000000600647308 */ /* 0x000e700000002000 */
[----:B------:R-:W2:Y:S01]  /*35b0*/  MUFU.SQRT R96, R16 ;  /* 0x0000001000607308 */ /* 0x000ea20000002000 */
[----:B-1----:R-:W-:-:S02]  /*35c0*/  FSETP.GT.AND P6, PT, R100, 8.50705917302346158658e+37, PT ;  /* 0x7e8000006400780b */ /* 0x002fc40003fc4000 */
[----:B--2---:R-:W-:Y:S02]  /*35d0*/  FSETP.GT.AND P5, PT, R96, 8.50705917302346158658e+37, PT ;  /* 0x7e8000006000780b */ /* 0x004fe40003fa4000 */
        /* <DEDUP_REMOVED lines=9> */
[----:B------:R-:W-:-:S13]  /*3670*/  ISETP.NE.AND P5, PT, R75, RZ, PT ;  /* 0x000000ff4b00720c */ /* 0x000fda0003fa5270 */
[----:B------:R-:W-:Y:S01]  /*3680*/  @!P5 FMUL R106, R106, 16777216 ;  /* 0x4b8000006a6ad820 */ /* 0x000fe20000400000 */
[----:B------:R-:W-:Y:S01]  /*3690*/  @!P5 FMUL R114, R114, 16777216 ;  /* 0x4b8000007272d820 */ /* 0x000fe20000400000 */
[----:B------:R-:W-:Y:S01]  /*36a0*/  ISETP.NE.AND P5, PT, R80, RZ, PT ;  /* 0x000000ff5000720c */ /* 0x000fe20003fa5270 */
[----:B------:R-:W-:Y:S02]  /*36b0*/  IMAD.IADD R79, R52, 0x1, R51 ;  /* 0x00000001344f7824 */ /* 0x000fe400078e0233 */
[----:B------:R-:W-:-:S10]  /*36c0*/  IMAD.IADD R75, R23, 0x1, R52 ;  /* 0x00000001174b7824 */ /* 0x000fd400078e0234 */
[----:B------:R-:W-:Y:S01]  /*36d0*/  @!P5 FMUL R111, R111, 16777216 ;  /* 0x4b8000006f6fd820 */ /* 0x000fe20000400000 */
[----:B------:R-:W-:Y:S01]  /*36e0*/  @!P5 FMUL R113, R113, 16777216 ;  /* 0x4b8000007171d820 */ /* 0x000fe20000400000 */
[----:B------:R-:W-:Y:S01]  /*36f0*/  ISETP.NE.AND P5, PT, R81, RZ, PT ;  /* 0x000000ff5100720c */ /* 0x000fe20003fa5270 */
[----:B------:R-:W-:-:S04]  /*3700*/  IMAD.IADD R81, R33, 0x1, R52 ;  /* 0x0000000121517824 */ /* 0x000fc800078e0234 */
[----:B------:R-:W-:-:S05]  /*3710*/  IMAD.WIDE R80, R81, 0x4, R4 ;  /* 0x0000000451507825 */ /* 0x000fca00078e0204 */
[----:B------:R3:W2:Y:S01]  /*3720*/  @P1 LDG.E.EL.64 R88, desc[UR4][R80.64] ;  /* 0x0000000450581981 */ /* 0x0006a2000c2e1b00 */
[----:B------:R-:W-:-:S04]  /*3730*/  IMAD.WIDE R78, R79, 0x4, R12 ;  /* 0x000000044f4e7825 */ /* 0x000fc800078e020c */
[----:B0-----:R-:W-:Y:S01]  /*3740*/  IMAD.WIDE R76, R75, 0x4, R4 ;  /* 0x000000044b4c7825 */ /* 0x001fe200078e0204 */
[----:B------:R2:W2:Y:S04]  /*3750*/  @P0 LDG.E.EL.64 R82, desc[UR4][R78.64] ;  /* 0x000000044e520981 */ /* 0x0004a8000c2e1b00 */
[----:B------:R0:W2:Y:S01]  /*3760*/  @P0 LDG.E.EL.64 R92, desc[UR4][R76.64] ;  /* 0x000000044c5c0981 */ /* 0x0000a2000c2e1b00 */
[----:B---3--:R-:W-:Y:S02]  /*3770*/  SEL R80, R91, RZ, P1 ;  /* 0x000000ff5b507207 */ /* 0x008fe40000800000 */
[----:B----4-:R-:W-:Y:S02]  /*3780*/  SEL R84, R84, RZ, P1 ;  /* 0x000000ff54547207 */ /* 0x010fe40000800000 */
[----:B------:R-:W-:-:S02]  /*3790*/  SEL R86, R85, RZ, P1 ;  /* 0x000000ff55567207 */ /* 0x000fc40000800000 */
[----:B-----5:R-:W-:Y:S02]  /*37a0*/  SEL R94, R116, RZ, P1 ;  /* 0x000000ff745e7207 */ /* 0x020fe40000800000 */
[----:B------:R-:W-:Y:S02]  /*37b0*/  SEL R91, R117, RZ, P1 ;  /* 0x000000ff755b7207 */ /* 0x000fe40000800000 */
[----:B------:R-:W-:Y:S02]  /*37c0*/  SEL R87, R120, RZ, P1 ;  /* 0x000000ff78577207 */ /* 0x000fe40000800000 */
[----:B------:R-:W-:Y:S01]  /*37d0*/  SEL R85, R123, RZ, P0 ;  /* 0x000000ff7b557207 */ /* 0x000fe20000000000 */
[----:B------:R-:W-:Y:S01]  /*37e0*/  VIADD R146, R28, 0xffffffea ;  /* 0xffffffea1c927836 */ /* 0x000fe20000000000 */
[----:B------:R-:W-:-:S03]  /*37f0*/  CS2R R42, SRZ ;  /* 0x00000000002a7805 */ /* 0x000fc6000001ff00 */
[--C-:B------:R-:W-:Y:S02]  /*3800*/  IMAD.IADD R7, R7, 0x1, R146.reuse ;  /* 0x0000000107077824 */ /* 0x100fe400078e0292 */
[----:B------:R-:W-:Y:S02]  /*3810*/  IMAD.IADD R41, R37, 0x1, R146 ;  /* 0x0000000125297824 */ /* 0x000fe400078e0292 */
[----:B------:R-:W-:Y:S01]  /*3820*/  IMAD.WIDE R6, R7, 0x4, R12 ;  /* 0x0000000407067825 */ /* 0x000fe200078e020c */
[----:B------:R-:W-:Y:S02]  /*3830*/  CS2R R116, SRZ ;  /* 0x0000000000747805 */ /* 0x000fe4000001ff00 */
[----:B------:R-:W-:Y:S01]  /*3840*/  CS2R R54, SRZ ;  /* 0x0000000000367805 */ /* 0x000fe2000001ff00 */
[----:B------:R-:W-:-:S04]  /*3850*/  IMAD.WIDE R14, R28, 0x4, R14 ;  /* 0x000000041c0e7825 */ /* 0x000fc800078e020e */
[----:B------:R-:W-:-:S04]  /*3860*/  IMAD.WIDE R8, R28, 0x4, R8 ;  /* 0x000000041c087825 */ /* 0x000fc800078e0208 */
[----:B------:R-:W-:-:S04]  /*3870*/  IMAD.WIDE R40, R41, 0x4, R4 ;  /* 0x0000000429287825 */ /* 0x000fc800078e0204 */
[----:B------:R-:W-:Y:S01]  /*3880*/  IMAD.WIDE R10, R28, 0x4, R10 ;  /* 0x000000041c0a7825 */ /* 0x000fe200078e020a */
[----:B--2---:R-:W-:Y:S02]  /*3890*/  SEL R78, R88, RZ, P1 ;  /* 0x000000ff584e7207 */ /* 0x004fe40000800000 */
[----:B0-----:R-:W-:Y:S02]  /*38a0*/  SEL R77, R89, RZ, P1 ;  /* 0x000000ff594d7207 */ /* 0x001fe40000800000 */
[----:B------:R-:W-:Y:S02]  /*38b0*/  SEL R89, R90, RZ, P1 ;  /* 0x000000ff5a597207 */ /* 0x000fe40000800000 */
[----:B------:R-:W-:Y:S02]  /*38c0*/  SEL R88, R121, RZ, P1 ;  /* 0x000000ff79587207 */ /* 0x000fe40000800000 */
[----:B------:R-:W-:Y:S02]  /*38d0*/  ISETP.GE.AND P1, PT, R0, 0x2c, PT ;  /* 0x0000002c0000780c */ /* 0x000fe40003f26270 */
[----:B------:R-:W-:-:S02]  /*38e0*/  SEL R79, R82, RZ, P0 ;  /* 0x000000ff524f7207 */ /* 0x000fc40000000000 */
[----:B------:R-:W-:Y:S02]  /*38f0*/  ISETP.GT.AND P1, PT, R28, 0x15, !P1 ;  /* 0x000000151c00780c */ /* 0x000fe40004f24270 */
[----:B------:R-:W-:Y:S02]  /*3900*/  SEL R81, R83, RZ, P0 ;  /* 0x000000ff53517207 */ /* 0x000fe40000000000 */
[----:B------:R-:W-:Y:S02]  /*3910*/  SEL R75, R92, RZ, P0 ;  /* 0x000000ff5c4b7207 */ /* 0x000fe40000000000 */
[----:B------:R-:W-:Y:S02]  /*3920*/  SEL R76, R93, RZ, P0 ;  /* 0x000000ff5d4c7207 */ /* 0x000fe40000000000 */
[----:B------:R-:W-:Y:S02]  /*3930*/  SEL R82, R108, RZ, P0 ;  /* 0x000000ff6c527207 */ /* 0x000fe40000000000 */
[----:B------:R-:W-:-:S02]  /*3940*/  SEL R93, R109, RZ, P0 ;  /* 0x000000ff6d5d7207 */ /* 0x000fc40000000000 */
[----:B------:R-:W-:Y:S02]  /*3950*/  SEL R90, R118, RZ, P0 ;  /* 0x000000ff765a7207 */ /* 0x000fe40000000000 */
[----:B------:R-:W-:Y:S02]  /*3960*/  SEL R92, R119, RZ, P0 ;  /* 0x000000ff775c7207 */ /* 0x000fe40000000000 */
[----:B------:R-:W-:Y:S02]  /*3970*/  SEL R83, R122, RZ, P0 ;  /* 0x000000ff7a537207 */ /* 0x000fe40000000000 */
[----:B------:R-:W-:-:S04]  /*3980*/  ISETP.LT.AND P0, PT, R20, 0x40, P1 ;  /* 0x000000401400780c */ /* 0x000fc80000f01270 */
[----:B------:R-:W-:Y:S02]  /*3990*/  ISETP.LT.AND P0, PT, R32, 0x160, P0 ;  /* 0x000001602000780c */ /* 0x000fe40000701270 */
[----:B------:R-:W-:Y:S02]  /*39a0*/  CS2R R120, SRZ ;  /* 0x0000000000787805 */ /* 0x000fe4000001ff00 */
[----:B------:R-:W-:Y:S02]  /*39b0*/  CS2R R108, SRZ ;  /* 0x00000000006c7805 */ /* 0x000fe4000001ff00 */
[----:B------:R-:W-:-:S07]  /*39c0*/  CS2R R122, SRZ ;  /* 0x00000000007a7805 */ /* 0x000fce000001ff00 */
[----:B------:R0:W2:Y:S04]  /*39d0*/  @P0 LDG.E.EL.64 R42, desc[UR4][R6.64] ;  /* 0x00000004062a0981 */ /* 0x0000a8000c2e1b00 */
[----:B------:R-:W3:Y:S04]  /*39e0*/  @P0 LDG.E.EL.64 R116, desc[UR4][R14.64+-0x58] ;  /* 0xffffa8040e740981 */ /* 0x000ee8000c2e1b00 */
[----:B------:R-:W4:Y:S01]  /*39f0*/  @P0 LDG.E.EL.64 R120, desc[UR4][R8.64+-0x58] ;  /* 0xffffa80408780981 */ /* 0x000f22000c2e1b00 */
[----:B0-----:R-:W-:-:S03]  /*3a00*/  IMAD.WIDE R6, R28, 0x4, R38 ;  /* 0x000000041c067825 */ /* 0x001fc600078e0226 */
[----:B------:R0:W5:Y:S04]  /*3a10*/  @P0 LDG.E.EL.64 R108, desc[UR4][R40.64] ;  /* 0x00000004286c0981 */ /* 0x000168000c2e1b00 */
[----:B------:R-:W5:Y:S04]  /*3a20*/  @P0 LDG.E.EL.64 R54, desc[UR4][R10.64+-0x58] ;  /* 0xffffa8040a360981 */ /* 0x000f68000c2e1b00 */
[----:B------:R-:W5:Y:S01]  /*3a30*/  @P0 LDG.E.EL.64 R122, desc[UR4][R6.64+-0x58] ;  /* 0xffffa804067a0981 */ /* 0x000f62000c2e1b00 */
[----:B------:R-:W-:Y:S01]  /*3a40*/  @!P5 FMUL R110, R110, 16777216 ;  /* 0x4b8000006e6ed820 */ /* 0x000fe20000400000 */
[----:B------:R-:W-:Y:S01]  /*3a50*/  @!P5 FMUL R112, R112, 16777216 ;  /* 0x4b8000007070d820 */ /* 0x000fe20000400000 */
[----:B------:R-:W-:Y:S01]  /*3a60*/  ISETP.NE.AND P5, PT, R145, RZ, PT ;  /* 0x000000ff9100720c */ /* 0x000fe20003fa5270 */
[--C-:B------:R-:W-:Y:S01]  /*3a70*/  IMAD.IADD R39, R19, 0x1, R146.reuse ;  /* 0x0000000113277824 */ /* 0x100fe200078e0292 */
[----:B------:R-:W-:Y:S01]  /*3a80*/  CS2R R128, SRZ ;  /* 0x0000000000807805 */ /* 0x000fe2000001ff00 */
[----:B0-----:R-:W-:Y:S01]  /*3a90*/  IMAD.IADD R41, R35, 0x1, R146 ;  /* 0x0000000123297824 */ /* 0x001fe200078e0292 */
[----:B------:R-:W-:-:S02]  /*3aa0*/  CS2R R126, SRZ ;  /* 0x00000000007e7805 */ /* 0x000fc4000001ff00 */
[----:B------:R-:W-:Y:S02]  /*3ab0*/  CS2R R130, SRZ ;  /* 0x0000000000827805 */ /* 0x000fe4000001ff00 */
[----:B------:R-:W-:Y:S01]  /*3ac0*/  CS2R R18, SRZ ;  /* 0x0000000000127805 */ /* 0x000fe2000001ff00 */
[----:B------:R-:W-:-:S04]  /*3ad0*/  IMAD.WIDE R38, R39, 0x4, R12 ;  /* 0x0000000427267825 */ /* 0x000fc800078e020c */
        /* <DEDUP_REMOVED lines=13> */
[----:B------:R-:W-:Y:S02]  /*3bb0*/  PLOP3.LUT P0, PT, P5, P1, PT, 0x80, 0x0 ;  /* 0x000000000000781c */ /* 0x000fe40002f03070 */
[----:B------:R-:W-:Y:S02]  /*3bc0*/  CS2R R42, SRZ ;  /* 0x00000000002a7805 */ /* 0x000fe4000001ff00 */
[----:B------:R-:W-:-:S09]  /*3bd0*/  CS2R R54, SRZ ;  /* 0x0000000000367805 */ /* 0x000fd2000001ff00 */
[----:B------:R-:W2:Y:S04]  /*3be0*/  @P0 LDG.E.EL.64 R128, desc[UR4][R14.64+-0x58] ;  /* 0xffffa8040e800981 */ /* 0x000ea8000c2e1b00 */
[----:B------:R-:W3:Y:S04]  /*3bf0*/  @P0 LDG.E.EL.64 R126, desc[UR4][R10.64+-0x58] ;  /* 0xffffa8040a7e0981 */ /* 0x000ee8000c2e1b00 */
[----:B------:R-:W4:Y:S04]  /*3c00*/  @P0 LDG.E.EL.64 R130, desc[UR4][R8.64+-0x58] ;  /* 0xffffa80408820981 */ /* 0x000f28000c2e1b00 */
[----:B------:R0:W5:Y:S04]  /*3c10*/  @P0 LDG.E.EL.64 R42, desc[UR4][R38.64] ;  /* 0x00000004262a0981 */ /* 0x000168000c2e1b00 */
[----:B------:R1:W5:Y:S04]  /*3c20*/  @P0 LDG.E.EL.64 R54, desc[UR4][R40.64] ;  /* 0x0000000428360981 */ /* 0x000368000c2e1b00 */
[----:B------:R-:W5:Y:S01]  /*3c30*/  @P0 LDG.E.EL.64 R18, desc[UR4][R6.64+-0x58] ;  /* 0xffffa80406120981 */ /* 0x000f62000c2e1b00 */
[----:B------:R-:W-:Y:S01]  /*3c40*/  ISETP.NE.AND P5, PT, R142, RZ, PT ;  /* 0x000000ff8e00720c */ /* 0x000fe20003fa5270 */
[--C-:B------:R-:W-:Y:S01]  /*3c50*/  IMAD.IADD R133, R17, 0x1, R146.reuse ;  /* 0x0000000111857824 */ /* 0x100fe200078e0292 */
[----:B------:R-:W-:Y:S01]  /*3c60*/  CS2R R16, SRZ ;  /* 0x0000000000107805 */ /* 0x000fe2000001ff00 */
[----:B------:R-:W-:Y:S01]  /*3c70*/  IMAD.IADD R135, R33, 0x1, R146 ;  /* 0x0000000121877824 */ /* 0x000fe200078e0292 */
[----:B0-----:R-:W-:-:S02]  /*3c80*/  CS2R R38, SRZ ;  /* 0x0000000000267805 */ /* 0x001fc4000001ff00 */
[----:B-1----:R-:W-:Y:S01]  /*3c90*/  CS2R R40, SRZ ;  /* 0x0000000000287805 */ /* 0x002fe2000001ff00 */
        /* <DEDUP_REMOVED lines=16> */
[----:B------:R-:W-:Y:S02]  /*3da0*/  CS2R R54, SRZ ;  /* 0x0000000000367805 */ /* 0x000fe4000001ff00 */
[----:B------:R-:W-:-:S07]  /*3db0*/  CS2R R18, SRZ ;  /* 0x0000000000127805 */ /* 0x000fce000001ff00 */
[----:B------:R-:W2:Y:S04]  /*3dc0*/  @P0 LDG.E.EL.64 R42, desc[UR4][R14.64+-0x58] ;  /* 0xffffa8040e2a0981 */ /* 0x000ea8000c2e1b00 */
[----:B------:R-:W3:Y:S04]  /*3dd0*/  @P0 LDG.E.EL.64 R16, desc[UR4][R6.64+-0x58] ;  /* 0xffffa80406100981 */ /* 0x000ee8000c2e1b00 */
[----:B------:R-:W4:Y:S04]  /*3de0*/  @P0 LDG.E.EL.64 R38, desc[UR4][R10.64+-0x58] ;  /* 0xffffa8040a260981 */ /* 0x000f28000c2e1b00 */
[----:B------:R2:W5:Y:S04]  /*3df0*/  @P0 LDG.E.EL.64 R54, desc[UR4][R132.64] ;  /* 0x0000000484360981 */ /* 0x000568000c2e1b00 */
[----:B------:R0:W5:Y:S04]  /*3e00*/  @P0 LDG.E.EL.64 R40, desc[UR4][R134.64] ;  /* 0x0000000486280981 */ /* 0x000168000c2e1b00 */
[----:B------:R-:W5:Y:S01]  /*3e10*/  @P0 LDG.E.EL.64 R18, desc[UR4][R8.64+-0x58] ;  /* 0xffffa80408120981 */ /* 0x000f62000c2e1b00 */
[----:B------:R-:W-:-:S06]  /*3e20*/  FADD R144, R144, 0.0010000000474974513054 ;  /* 0x3a83126f90907421 */ /* 0x000fcc0000000000 */
[----:B------:R-:W1:Y:S01]  /*3e30*/  MUFU.SQRT R144, R144 ;  /* 0x0000009000907308 */ /* 0x000e620000002000 */
[----:B------:R-:W-:Y:S01]  /*3e40*/  @!P2 FMUL R100, R100, 16777216 ;  /* 0x4b8000006464a820 */ /* 0x000fe20000400000 */
[----:B------:R-:W-:Y:S01]  /*3e50*/  @!P2 FMUL R97, R97, 16777216 ;  /* 0x4b8000006161a820 */ /* 0x000fe20000400000 */
[----:B-1----:R-:W-:Y:S01]  /*3e60*/  FSETP.GEU.AND P2, PT, R144, 1.175494350822287508e-38, PT ;  /* 0x008000009000780b */ /* 0x002fe20003f4e000 */
[----:B------:R-:W-:Y:S01]  /*3e70*/  @!P3 FMUL R102, R102, 16777216 ;  /* 0x4b8000006666b820 */ /* 0x000fe20000400000 */
[----:B------:R-:W-:Y:S01]  /*3e80*/  @!P3 FMUL R101, R101, 16777216 ;  /* 0x4b8000006565b820 */ /* 0x000fe20000400000 */
[----:B------:R-:W-:Y:S01]  /*3e90*/  ISETP.NE.AND P3, PT, R143, RZ, PT ;  /* 0x000000ff8f00720c */ /* 0x000fe20003f65270 */
[----:B------:R-:W-:Y:S01]  /*3ea0*/  @!P4 FMUL R104, R104, 16777216 ;  /* 0x4b8000006868c820 */ /* 0x000fe20000400000 */
[----:B------:R-:W-:Y:S01]  /*3eb0*/  @!P4 FMUL R103, R103, 16777216 ;  /* 0x4b8000006767c820 */ /* 0x000fe20000400000 */
[----:B--2---:R-:W-:Y:S02]  /*3ec0*/  SEL R133, R42, RZ, P0 ;  /* 0x000000ff2a857207 */ /* 0x004fe40000000000 */
[----:B0-----:R-:W-:-:S02]  /*3ed0*/  SEL R134, R43, RZ, P0 ;  /* 0x000000ff2b867207 */ /* 0x001fc40000000000 */
[----:B---3--:R-:W-:Y:S01]  /*3ee0*/  SEL R43, R16, RZ, P0 ;  /* 0x000000ff102b7207 */ /* 0x008fe20000000000 */
[----:B------:R-:W-:Y:S01]  /*3ef0*/  FADD R16, R136, 0.0010000000474974513054 ;  /* 0x3a83126f88107421 */ /* 0x000fe20000000000 */
[----:B------:R-:W-:Y:S01]  /*3f00*/  SEL R132, R17, RZ, P0 ;  /* 0x000000ff11847207 */ /* 0x000fe20000000000 */
[----:B------:R-:W-:Y:S02]  /*3f10*/  FADD R17, R133, 0.0010000000474974513054 ;  /* 0x3a83126f85117421 */ /* 0x000fe40000000000 */
[----:B------:R-:W0:Y:S01]  /*3f20*/  MUFU.SQRT R149, R16 ;  /* 0x0000001000957308 */ /* 0x000e220000002000 */
[----:B----4-:R-:W-:Y:S02]  /*3f30*/  SEL R131, R38, RZ, P0 ;  /* 0x000000ff26837207 */ /* 0x010fe40000000000 */
[----:B------:R-:W-:Y:S02]  /*3f40*/  SEL R42, R39, RZ, P0 ;  /* 0x000000ff272a7207 */ /* 0x000fe40000000000 */
[----:B-----5:R-:W-:-:S03]  /*3f50*/  SEL R54, R54, RZ, P0 ;  /* 0x000000ff36367207 */ /* 0x020fc60000000000 */
[----:B------:R-:W1:Y:S01]  /*3f60*/  MUFU.SQRT R140, R17 ;  /* 0x00000011008c7308 */ /* 0x000e620000002000 */
[----:B------:R-:W-:Y:S02]  /*3f70*/  SEL R55, R55, RZ, P0 ;  /* 0x000000ff37377207 */ /* 0x000fe40000000000 */
[----:B------:R-:W-:Y:S02]  /*3f80*/  SEL R40, R40, RZ, P0 ;  /* 0x000000ff28287207 */ /* 0x000fe40000000000 */
[----:B------:R-:W-:Y:S02]  /*3f90*/  SEL R41, R41, RZ, P0 ;  /* 0x000000ff29297207 */ /* 0x000fe40000000000 */
[----:B------:R-:W-:Y:S02]  /*3fa0*/  SEL R38, R18, RZ, P0 ;  /* 0x000000ff12267207 */ /* 0x000fe40000000000 */
[----:B------:R-:W-:Y:S02]  /*3fb0*/  SEL R39, R19, RZ, P0 ;  /* 0x000000ff13277207 */ /* 0x000fe40000000000 */
[----:B------:R-:W-:-:S02]  /*3fc0*/  FSETP.GT.AND P0, PT, R144, 8.50705917302346158658e+37, PT ;  /* 0x7e8000009000780b */ /* 0x000fc40003f04000 */
[----:B------:R-:W-:Y:S02]  /*3fd0*/  P2R R18, PR, RZ, 0x4 ;  /* 0x00000004ff127803 */ /* 0x000fe40000000000 */
[----:B0-----:R-:W-:Y:S02]  /*3fe0*/  FSETP.GEU.AND P2, PT, R149, 1.175494350822287508e-38, PT ;  /* 0x008000009500780b */ /* 0x001fe40003f4e000 */
[----:B-1----:R-:W-:Y:S02]  /*3ff0*/  FSETP.GEU.AND P5, PT, R140, 1.175494350822287508e-38, PT ;  /* 0x008000008c00780b */ /* 0x002fe40003fae000 */
[----:B------:R-:W-:Y:S02]  /*4000*/  FSEL R153, R50, 1, P0 ;  /* 0x3f80000032997808 */ /* 0x000fe40000000000 */
[----:B------:R-:W-:-:S03]  /*4010*/  P2R R16, PR, RZ, 0x4 ;  /* 0x00000004ff107803 */ /* 0x000fc60000000000 */
[----:B------:R-:W-:Y:S01]  /*4020*/  @P0 FMUL R144, R144, 0.25 ;  /* 0x3e80000090900820 */ /* 0x000fe20000400000 */
[----:B------:R-:W-:Y:S02]  /*4030*/  FSETP.GT.AND P0, PT, R149, 8.50705917302346158658e+37, PT ;  /* 0x7e8000009500780b */ /* 0x000fe40003f04000 */
[----:B------:R-:W-:Y:S02]  /*4040*/  P2R R155, PR, RZ, 0x20 ;  /* 0x00000020ff9b7803 */ /* 0x000fe40000000000 */
[----:B------:R-:W-:-:S04]  /*4050*/  ISETP.NE.AND P5, PT, R16, RZ, PT ;  /* 0x000000ff1000720c */ /* 0x000fc80003fa5270 */
[----:B------:R-:W-:Y:S02]  /*4060*/  P2R R154, PR, RZ, 0x20 ;  /* 0x00000020ff9a7803 */ /* 0x000fe40000000000 */
[----:B------:R-:W-:Y:S01]  /*4070*/  ISETP.NE.AND P5, PT, R18, RZ, PT ;  /* 0x000000ff1200720c */ /* 0x000fe20003fa5270 */
[----:B------:R-:W-:Y:S01]  /*4080*/  FADD R18, R134, 0.0010000000474974513054 ;  /* 0x3a83126f86127421 */ /* 0x000fe20000000000 */
[----:B------:R-:W-:Y:S01]  /*4090*/  FSEL R152, R50, 1, P0 ;  /* 0x3f80000032987808 */ /* 0x000fe20000000000 */
[----:B------:R-:W-:Y:S01]  /*40a0*/  @P0 FMUL R149, R149, 0.25 ;  /* 0x3e80000095950820 */ /* 0x000fe20000400000 */
[----:B------:R-:W-:Y:S01]  /*40b0*/  FSETP.GT.AND P0, PT, R140, 8.50705917302346158658e+37, PT ;  /* 0x7e8000008c00780b */ /* 0x000fe20003f04000 */
[----:B------:R-:W0:Y:S03]  /*40c0*/  MUFU.SQRT R139, R18 ;  /* 0x00000012008b7308 */ /* 0x000e260000002000 */
[----:B------:R-:W-:-:S09]  /*40d0*/  FSEL R133, R50, 1, P0 ;  /* 0x3f80000032857808 */ /* 0x000fd20000000000 */
[----:B------:R-:W-:Y:S01]  /*40e0*/  @P0 FMUL R140, R140, 0.25 ;  /* 0x3e8000008c8c0820 */ /* 0x000fe20000400000 */
[C---:B0-----:R-:W-:Y:S02]  /*40f0*/  FSETP.GT.AND P0, PT, R139.reuse, 8.50705917302346158658e+37, PT ;  /* 0x7e8000008b00780b */ /* 0x041fe40003f04000 */
[----:B------:R-:W-:Y:S02]  /*4100*/  FSETP.GEU.AND P4, PT, R139, 1.175494350822287508e-38, PT ;  /* 0x008000008b00780b */ /* 0x000fe40003f8e000 */
[----:B------:R-:W-:Y:S02]  /*4110*/  FSEL R134, R50, 1, P0 ;  /* 0x3f80000032867808 */ /* 0x000fe40000000000 */
[----:B------:R-:W-:-:S07]  /*4120*/  CS2R R16, SRZ ;  /* 0x0000000000107805 */ /* 0x000fce000001ff00 */
[----:B------:R-:W-:Y:S01]  /*4130*/  @P0 FMUL R139, R139, 0.25 ;  /* 0x3e8000008b8b0820 */ /* 0x000fe20000400000 */
[----:B------:R-:W-:-:S13]  /*4140*/  PLOP3.LUT P0, PT, P3, P1, PT, 0x80, 0x0 ;  /* 0x000000000000781c */ /* 0x000fda0001f03070 */
[----:B------:R0:W2:Y:S01]  /*4150*/  @P0 LDG.E.EL.64 R16, desc[UR4][R14.64+-0x58] ;  /* 0xffffa8040e100981 */ /* 0x0000a2000c2e1b00 */
[----:B------:R-:W-:Y:S01]  /*4160*/  @!P6 FMUL R96, R96, 16777216 ;  /* 0x4b8000006060e820 */ /* 0x000fe20000400000 */
[----:B------:R-:W-:Y:S01]  /*4170*/  @!P6 FMUL R95, R95, 16777216 ;  /* 0x4b8000005f5fe820 */ /* 0x000fe20000400000 */
[----:B0-----:R-:W-:Y:S01]  /*4180*/  FADD R14, R147, 0.0010000000474974513054 ;  /* 0x3a83126f930e7421 */ /* 0x001fe20000000000 */
[----:B------:R-:W-:-:S03]  /*4190*/  FADD R15, R148, 0.0010000000474974513054 ;  /* 0x3a83126f940f7421 */ /* 0x000fc60000000000 */
[----:B------:R-:W0:Y:S08]  /*41a0*/  MUFU.SQRT R147, R14 ;  /* 0x0000000e00937308 */ /* 0x000e300000002000 */
[----:B------:R-:W1:Y:S01]  /*41b0*/  MUFU.SQRT R148, R15 ;  /* 0x0000000f00947308 */ /* 0x000e620000002000 */
[----:B------:R-:W-:Y:S02]  /*41c0*/  P2R R19, PR, RZ, 0x20 ;  /* 0x00000020ff137803 */ /* 0x000fe40000000000 */
[----:B0-----:R-:W-:-:S04]  /*41d0*/  FSETP.GEU.AND P5, PT, R147, 1.175494350822287508e-38, PT ;  /* 0x008000009300780b */ /* 0x001fc80003fae000 */
[----:B------:R-:W-:Y:S02]  /*41e0*/  P2R R14, PR, RZ, 0x20 ;  /* 0x00000020ff0e7803 */ /* 0x000fe40000000000 */
[----:B-1----:R-:W-:-:S04]  /*41f0*/  FSETP.GT.AND P5, PT, R148, 8.50705917302346158658e+37, PT ;  /* 0x7e8000009400780b */ /* 0x002fc80003fa4000 */
[----:B------:R-:W-:Y:S01]  /*4200*/  FSEL R151, R50, 1, P5 ;  /* 0x3f80000032977808 */ /* 0x000fe20002800000 */
[----:B------:R-:W-:Y:S01]  /*4210*/  IMAD.IADD R15, R51, 0x1, R146 ;  /* 0x00000001330f7824 */ /* 0x000fe200078e0292 */
[----:B------:R-:W-:Y:S01]  /*4220*/  MUFU.RCP R18, R111 ;  /* 0x0000006f00127308 */ /* 0x000fe20000001000 */
        /* <DEDUP_REMOVED lines=11> */
[C---:B------:R-:W-:Y:S02]  /*42e0*/  FSETP.GEU.AND P2, PT, R137.reuse, 1.175494350822287508e-38, PT ;  /* 0x008000008900780b */ /* 0x040fe40003f4e000 */
[----:B------:R-:W-:Y:S01]  /*42f0*/  FSEL R136, R50, 1, P6 ;  /* 0x3f80000032887808 */ /* 0x000fe20003000000 */
[----:B------:R-:W-:Y:S01]  /*4300*/  @P6 FMUL R137, R137, 0.25 ;  /* 0x3e80000089896820 */ /* 0x000fe20000400000 */
[----:B------:R-:W-:-:S04]  /*4310*/  FSETP.GT.AND P6, PT, R147, 8.50705917302346158658e+37, PT ;  /* 0x7e8000009300780b */ /* 0x000fc80003fc4000 */
[----:B------:R-:W-:-:S09]  /*4320*/  FSEL R150, R50, 1, P6 ;  /* 0x3f80000032967808 */ /* 0x000fd20003000000 */
[----:B------:R-:W-:Y:S01]  /*4330*/  @P6 FMUL R147, R147, 0.25 ;  /* 0x3e80000093936820 */ /* 0x000fe20000400000 */
[C---:B------:R-:W-:Y:S01]  /*4340*/  FSETP.GEU.AND P6, PT, R148.reuse, 1.175494350822287508e-38, PT ;  /* 0x008000009400780b */ /* 0x040fe20003fce000 */
        /* <DEDUP_REMOVED lines=8> */
[----:B------:R-:W0:-:S12]  /*43d0*/  MUFU.RCP R19, R106 ;  /* 0x0000006a00137308 */ /* 0x000e180000001000 */
[----:B------:R-:W-:Y:S01]  /*43e0*/  @!P5 FMUL R140, R140, 16777216 ;  /* 0x4b8000008c8cd820 */ /* 0x000fe20000400000 */
[----:B------:R-:W-:Y:S01]  /*43f0*/  @!P5 FMUL R133, R133, 16777216 ;  /* 0x4b8000008585d820 */ /* 0x000fe20000400000 */
[----:B------:R-:W-:Y:S01]  /*4400*/  ISETP.NE.AND P5, PT, R14, RZ, PT ;  /* 0x000000ff0e00720c */ /* 0x000fe20003fa5270 */
[----:B------:R-:W-:Y:S01]  /*4410*/  IMAD.WIDE R14, R15, 0x4, R12 ;  /* 0x000000040f0e7825 */ /* 0x000fe200078e020c */
[----:B------:R-:W-:-:S06]  /*4420*/  CS2R R12, SRZ ;  /* 0x00000000000c7805 */ /* 0x000fcc000001ff00 */
[----:B------:R1:W2:Y:S01]  /*4430*/  @P0 LDG.E.EL.64 R12, desc[UR4][R14.64] ;  /* 0x000000040e0c0981 */ /* 0x0002a2000c2e1b00 */
[----:B------:R-:W-:Y:S01]  /*4440*/  IMAD.IADD R17, R23, 0x1, R146 ;  /* 0x0000000117117824 */ /* 0x000fe200078e0292 */
[----:B-1----:R-:W1:Y:S03]  /*4450*/  MUFU.RCP R15, R110 ;  /* 0x0000006e000f7308 */ /* 0x002e660000001000 */
[----:B------:R-:W-:Y:S01]  /*4460*/  IMAD.WIDE R16, R17, 0x4, R4 ;  /* 0x0000000411107825 */ /* 0x000fe200078e0204 */
[----:B------:R-:W-:-:S03]  /*4470*/  CS2R R4, SRZ ;  /* 0x0000000000047805 */ /* 0x000fc6000001ff00 */
[----:B0-----:R-:W-:Y:S01]  /*4480*/  FMUL R114, R19, R114 ;  /* 0x0000007213727220 */ /* 0x001fe20000400000 */
[----:B------:R-:W-:Y:S01]  /*4490*/  FMUL R154, R18, R113 ;  /* 0x00000071129a7220 */ /* 0x000fe20000400000 */
[----:B------:R-:W-:Y:S01]  /*44a0*/  CS2R R18, SRZ ;  /* 0x0000000000127805 */ /* 0x000fe2000001ff00 */
[----:B------:R0:W3:Y:S05]  /*44b0*/  @P0 LDG.E.EL.64 R4, desc[UR4][R16.64] ;  /* 0x0000000410040981 */ /* 0x0000ea000c2e1b00 */
[----:B------:R-:W4:Y:S01]  /*44c0*/  @P0 LDG.E.EL.64 R18, desc[UR4][R10.64+-0x58] ;  /* 0xffffa8040a120981 */ /* 0x000f22000c2e1b00 */
[----:B-1----:R-:W-:Y:S01]  /*44d0*/  FMUL R112, R15, R112 ;  /* 0x000000700f707220 */ /* 0x002fe20000400000 */
[----:B------:R-:W-:-:S02]  /*44e0*/  CS2R R14, SRZ ;  /* 0x00000000000e7805 */ /* 0x000fc4000001ff00 */
[----:B0-----:R-:W-:-:S04]  /*44f0*/  CS2R R16, SRZ ;  /* 0x0000000000107805 */ /* 0x001fc8000001ff00 */
[----:B------:R-:W5:Y:S04]  /*4500*/  @P0 LDG.E.EL.64 R14, desc[UR4][R6.64+-0x58] ;  /* 0xffffa804060e0981 */ /* 0x000f68000c2e1b00 */
[----:B------:R0:W5:Y:S01]  /*4510*/  @P0 LDG.E.EL.64 R16, desc[UR4][R8.64+-0x58] ;  /* 0xffffa80408100981 */ /* 0x000162000c2e1b00 */
[----:B------:R-:W1:Y:S01]  /*4520*/  MUFU.RCP R98, R98 ;  /* 0x0000006200627308 */ /* 0x000e620000001000 */
[----:B------:R-:W-:Y:S01]  /*4530*/  @!P5 FMUL R147, R147, 16777216 ;  /* 0x4b8000009393d820 */ /* 0x000fe20000400000 */
[----:B------:R-:W-:Y:S01]  /*4540*/  @!P5 FMUL R150, R150, 16777216 ;  /* 0x4b8000009696d820 */ /* 0x000fe20000400000 */
[----:B------:R-:W-:Y:S01]  /*4550*/  ISETP.GE.AND P5, PT, R20, 0x40, PT ;  /* 0x000000401400780c */ /* 0x000fe20003fa6270 */
[----:B-1----:R-:W-:Y:S01]  /*4560*/  FMUL R146, R98, R99 ;  /* 0x0000006362927220 */ /* 0x002fe20000400000 */
[----:B0-----:R-:W-:-:S02]  /*4570*/  IMAD.IADD R9, R0, 0x1, R37 ;  /* 0x0000000100097824 */ /* 0x001fc400078e0225 */
[----:B------:R-:W-:Y:S01]  /*4580*/  @!P2 FMUL R137, R137, 16777216 ;  /* 0x4b8000008989a820 */ /* 0x000fe20000400000 */
[----:B------:R-:W-:Y:S01]  /*4590*/  @!P2 FMUL R136, R136, 16777216 ;  /* 0x4b8000008888a820 */ /* 0x000fe20000400000 */
[----:B------:R-:W-:Y:S01]  /*45a0*/  ISETP.LT.AND P2, PT, R28, 0x16, !P5 ;  /* 0x000000161c00780c */ /* 0x000fe20006f41270 */
[----:B------:R-:W-:-:S03]  /*45b0*/  IMAD.WIDE R8, R9, 0x4, R2 ;  /* 0x0000000409087825 */ /* 0x000fc600078e0202 */
[----:B------:R-:W-:Y:S01]  /*45c0*/  ISETP.LT.AND P2, PT, R32, 0x160, P2 ;  /* 0x000001602000780c */ /* 0x000fe20001741270 */
[----:B------:R-:W-:Y:S01]  /*45d0*/  IMAD.IADD R11, R28, 0x1, R37 ;  /* 0x000000011c0b7824 */ /* 0x000fe200078e0225 */
[----:B------:R-:W-:-:S03]  /*45e0*/  CS2R R6, SRZ ;  /* 0x0000000000067805 */ /* 0x000fc6000001ff00 */
[----:B------:R-:W-:-:S08]  /*45f0*/  IMAD.WIDE R10, R11, 0x4, R2 ;  /* 0x000000040b0a7825 */ /* 0x000fd000078e0202 */
[----:B------:R-:W5:Y:S01]  /*4600*/  @P2 LDG.E.EL.64 R6, desc[UR4][R10.64] ;  /* 0x000000040a062981 */ /* 0x000f62000c2e1b00 */
        /* <DEDUP_REMOVED lines=10> */
[----:B------:R-:W-:-:S04]  /*46b0*/  ISETP.LT.AND P0, PT, R0, 0x16, !P5 ;  /* 0x000000160000780c */ /* 0x000fc80006f01270 */
[----:B------:R-:W-:Y:S02]  /*46c0*/  ISETP.LT.AND P0, PT, R32, 0x160, P0 ;  /* 0x000001602000780c */ /* 0x000fe40000701270 */
[----:B------:R-:W-:-:S11]  /*46d0*/  CS2R R4, SRZ ;  /* 0x0000000000047805 */ /* 0x000fd6000001ff00 */
[----:B------:R0:W2:Y:S01]  /*46e0*/  @P0 LDG.E.EL.64 R4, desc[UR4][R8.64] ;  /* 0x0000000408040981 */ /* 0x0000a2000c2e1b00 */
[----:B------:R-:W1:Y:S01]  /*46f0*/  MUFU.RCP R102, R102 ;  /* 0x0000006600667308 */ /* 0x000e620000001000 */
[----:B------:R-:W-:Y:S01]  /*4700*/  @!P3 FMUL R138, R138, 16777216 ;  /* 0x4b8000008a8ab820 */ /* 0x000fe20000400000 */
[----:B------:R-:W-:Y:S01]  /*4710*/  @!P3 FMUL R135, R135, 16777216 ;  /* 0x4b8000008787b820 */ /* 0x000fe20000400000 */
[----:B------:R-:W-:-:S05]  /*4720*/  ISETP.NE.AND P3, PT, R145, RZ, PT ;  /* 0x000000ff9100720c */ /* 0x000fca0003f65270 */
[----:B------:R-:W3:Y:S01]  /*4730*/  MUFU.RCP R96, R96 ;  /* 0x0000006000607308 */ /* 0x000ee20000001000 */
[----:B0-----:R-:W-:Y:S02]  /*4740*/  IMAD.IADD R9, R0, 0x1, R35 ;  /* 0x0000000100097824 */ /* 0x001fe400078e0223 */
[----:B-1----:R-:W-:Y:S02]  /*4750*/  FMUL R156, R102, R101 ;  /* 0x00000065669c7220 */ /* 0x002fe40000400000 */
[----:B------:R-:W-:Y:S01]  /*4760*/  IMAD.WIDE R8, R9, 0x4, R2 ;  /* 0x0000000409087825 */ /* 0x000fe200078e0202 */
[----:B------:R-:W-:-:S03]  /*4770*/  SEL R37, R6, RZ, P2 ;  /* 0x000000ff06257207 */ /* 0x000fc60001000000 */
[----:B---3--:R-:W-:Y:S01]  /*4780*/  FMUL R111, R96, R95 ;  /* 0x0000005f606f7220 */ /* 0x008fe20000400000 */
[----:B------:R-:W-:Y:S02]  /*4790*/  SEL R96, R7, RZ, P2 ;  /* 0x000000ff07607207 */ /* 0x000fe40001000000 */
[C---:B------:R-:W-:Y:S01]  /*47a0*/  ISETP.LT.AND P2, PT, R28.reuse, 0x16, P3 ;  /* 0x000000161c00780c */ /* 0x040fe20001f41270 */
[----:B------:R-:W-:Y:S01]  /*47b0*/  IMAD.IADD R11, R28, 0x1, R35 ;  /* 0x000000011c0b7824 */ /* 0x000fe200078e0223 */
[----:B------:R-:W-:-:S03]  /*47c0*/  CS2R R6, SRZ ;  /* 0x0000000000067805 */ /* 0x000fc6000001ff00 */
[----:B------:R-:W-:-:S08]  /*47d0*/  IMAD.WIDE R10, R11, 0x4, R2 ;  /* 0x000000040b0a7825 */ /* 0x000fd000078e0202 */
[----:B------:R-:W3:Y:S01]  /*47e0*/  @P2 LDG.E.EL.64 R6, desc[UR4][R10.64] ;  /* 0x000000040a062981 */ /* 0x000ee2000c2e1b00 */
[----:B--2---:R-:W-:Y:S02]  /*47f0*/  SEL R14, R4, RZ, P0 ;  /* 0x000000ff040e7207 */ /* 0x004fe40000000000 */
[----:B------:R-:W-:Y:S02]  /*4800*/  SEL R102, R5, RZ, P0 ;  /* 0x000000ff05667207 */ /* 0x000fe40000000000 */
[----:B------:R-:W-:Y:S02]  /*4810*/  ISETP.LT.AND P0, PT, R0, 0x16, P3 ;  /* 0x000000160000780c */ /* 0x000fe40001f01270 */
[----:B------:R-:W-:-:S11]  /*4820*/  CS2R R4, SRZ ;  /* 0x0000000000047805 */ /* 0x000fd6000001ff00 */
[----:B------:R0:W2:Y:S01]  /*4830*/  @P0 LDG.E.EL.64 R4, desc[UR4][R8.64] ;  /* 0x0000000408040981 */ /* 0x0000a2000c2e1b00 */
[----:B------:R-:W1:Y:S01]  /*4840*/  MUFU.RCP R100, R100 ;  /* 0x0000006400647308 */ /* 0x000e620000001000 */
[----:B------:R-:W-:Y:S01]  /*4850*/  @!P4 FMUL R139, R139, 16777216 ;  /* 0x4b8000008b8bc820 */ /* 0x000fe20000400000 */
[----:B------:R-:W-:Y:S01]  /*4860*/  @!P4 FMUL R134, R134, 16777216 ;  /* 0x4b8000008686c820 */ /* 0x000fe20000400000 */
[----:B------:R-:W-:Y:S02]  /*4870*/  ISETP.NE.AND P4, PT, R142, RZ, PT ;  /* 0x000000ff8e00720c */ /* 0x000fe40003f85270 */
[----:B0-----:R-:W-:Y:S01]  /*4880*/  CS2R R8, SRZ ;  /* 0x0000000000087805 */ /* 0x001fe2000001ff00 */
[----:B-1----:R-:W-:Y:S01]  /*4890*/  FMUL R158, R100, R97 ;  /* 0x00000061649e7220 */ /* 0x002fe20000400000 */
[----:B---3--:R-:W-:Y:S02]  /*48a0*/  SEL R97, R6, RZ, P2 ;  /* 0x000000ff06617207 */ /* 0x008fe40001000000 */
[----:B------:R-:W-:-:S02]  /*48b0*/  SEL R100, R7, RZ, P2 ;  /* 0x000000ff07647207 */ /* 0x000fc40001000000 */
[----:B------:R-:W-:Y:S02]  /*48c0*/  ISETP.LT.AND P2, PT, R28, 0x16, P4 ;  /* 0x000000161c00780c */ /* 0x000fe40002741270 */
[----:B--2---:R-:W-:Y:S02]  /*48d0*/  SEL R35, R4, RZ, P0 ;  /* 0x000000ff04237207 */ /* 0x004fe40000000000 */
[----:B------:R-:W-:Y:S02]  /*48e0*/  SEL R95, R5, RZ, P0 ;  /* 0x000000ff055f7207 */ /* 0x000fe40000000000 */
[C---:B------:R-:W-:Y:S01]  /*48f0*/  ISETP.LT.AND P0, PT, R0.reuse, 0x16, P4 ;  /* 0x000000160000780c */ /* 0x040fe20002701270 */
[----:B------:R-:W-:-:S04]  /*4900*/  IMAD.IADD R5, R0, 0x1, R33 ;  /* 0x0000000100057824 */ /* 0x000fc800078e0221 */
[----:B------:R-:W-:Y:S01]  /*4910*/  IMAD.WIDE R10, R5, 0x4, R2 ;  /* 0x00000004050a7825 */ /* 0x000fe200078e0202 */
[----:B------:R-:W-:-:S03]  /*4920*/  CS2R R4, SRZ ;  /* 0x0000000000047805 */ /* 0x000fc6000001ff00 */
[----:B------:R-:W-:-:S04]  /*4930*/  IMAD.IADD R33, R28, 0x1, R33 ;  /* 0x000000011c217824 */ /* 0x000fc800078e0221 */
[----:B------:R0:W2:Y:S01]  /*4940*/  @P0 LDG.E.EL.64 R8, desc[UR4][R10.64] ;  /* 0x000000040a080981 */ /* 0x0000a2000c2e1b00 */
[----:B------:R-:W-:-:S05]  /*4950*/  IMAD.WIDE R32, R33, 0x4, R2 ;  /* 0x0000000421207825 */ /* 0x000fca00078e0202 */
[----:B------:R-:W3:Y:S01]  /*4960*/  @P2 LDG.E.EL.64 R4, desc[UR4][R32.64] ;  /* 0x0000000420042981 */ /* 0x000ee2000c2e1b00 */
[----:B------:R-:W1:Y:S01]  /*4970*/  MUFU.RCP R104, R104 ;  /* 0x0000006800687308 */ /* 0x000e620000001000 */
[----:B------:R-:W-:Y:S01]  /*4980*/  ISETP.NE.AND P5, PT, R143, RZ, PT ;  /* 0x000000ff8f00720c */ /* 0x000fe20003fa5270 */
[----:B0-----:R-:W-:Y:S01]  /*4990*/  IMAD.IADD R11, R0, 0x1, R23 ;  /* 0x00000001000b7824 */ /* 0x001fe200078e0217 */
[----:B------:R-:W-:Y:S01]  /*49a0*/  CS2R R6, SRZ ;  /* 0x0000000000067805 */ /* 0x000fe2000001ff00 */
[----:B-1----:R-:W-:Y:S02]  /*49b0*/  FMUL R103, R104, R103 ;  /* 0x0000006768677220 */ /* 0x002fe40000400000 */
[----:B------:R-:W-:Y:S01]  /*49c0*/  IMAD.WIDE R10, R11, 0x4, R2 ;  /* 0x000000040b0a7825 */ /* 0x000fe200078e0202 */
[----:B--2---:R-:W-:Y:S02]  /*49d0*/  SEL R104, R8, RZ, P0 ;  /* 0x000000ff08687207 */ /* 0x004fe40000000000 */
[----:B------:R-:W-:-:S02]  /*49e0*/  SEL R106, R9, RZ, P0 ;  /* 0x000000ff096a7207 */ /* 0x000fc40000000000 */
[----:B------:R-:W-:Y:S01]  /*49f0*/  ISETP.LT.AND P0, PT, R0, 0x16, P5 ;  /* 0x000000160000780c */ /* 0x000fe20002f01270 */
[----:B------:R-:W-:Y:S01]  /*4a00*/  IMAD.IADD R9, R28, 0x1, R23 ;  /* 0x000000011c097824 */ /* 0x000fe200078e0217 */
[----:B---3--:R-:W-:Y:S02]  /*4a10*/  SEL R23, R4, RZ, P2 ;  /* 0x000000ff04177207 */ /* 0x008fe40001000000 */
[----:B------:R-:W-:Y:S02]  /*4a20*/  SEL R5, R5, RZ, P2 ;  /* 0x000000ff05057207 */ /* 0x000fe40001000000 */
[----:B------:R-:W-:Y:S01]  /*4a30*/  ISETP.LT.AND P2, PT, R28, 0x16, P5 ;  /* 0x000000161c00780c */ /* 0x000fe20002f41270 */
[----:B------:R-:W-:Y:S01]  /*4a40*/  IMAD.WIDE R8, R9, 0x4, R2 ;  /* 0x0000000409087825 */ /* 0x000fe200078e0202 */
[----:B------:R-:W-:-:S05]  /*4a50*/  CS2R R2, SRZ ;  /* 0x0000000000027805 */ /* 0x000fca000001ff00 */
[----:B------:R-:W2:Y:S06]  /*4a60*/  @P0 LDG.E.EL.64 R6, desc[UR4][R10.64] ;  /* 0x000000040a060981 */ /* 0x000eac000c2e1b00 */
[----:B------:R0:W3:Y:S01]  /*4a70*/  @P2 LDG.E.EL.64 R2, desc[UR4][R8.64] ;  /* 0x0000000408022981 */ /* 0x0000e2000c2e1b00 */
[----:B------:R-:W-:Y:S01]  /*4a80*/  @!P6 FMUL R148, R148, 16777216 ;  /* 0x4b8000009494e820 */ /* 0x000fe20000400000 */
[----:B------:R-:W1:Y:S08]  /*4a90*/  MUFU.RCP R147, R147 ;  /* 0x0000009300937308 */ /* 0x000e700000001000 */
[----:B------:R-:W4:Y:S01]  /*4aa0*/  MUFU.RCP R148, R148 ;  /* 0x0000009400947308 */ /* 0x000f220000001000 */
[----:B------:R-:W-:-:S07]  /*4ab0*/  @!P6 FMUL R151, R151, 16777216 ;  /* 0x4b8000009797e820 */ /* 0x000fce0000400000 */
[----:B------:R-:W5:Y:S01]  /*4ac0*/  MUFU.RCP R144, R144 ;  /* 0x0000009000907308 */ /* 0x000f620000001000 */
[----:B-1----:R-:W-:-:S07]  /*4ad0*/  FMUL R99, R147, R150 ;  /* 0x0000009693637220 */ /* 0x002fce0000400000 */
[----:B------:R-:W1:Y:S01]  /*4ae0*/  MUFU.RCP R149, R149 ;  /* 0x0000009500957308 */ /* 0x000e620000001000 */
[----:B----4-:R-:W-:-:S07]  /*4af0*/  FMUL R110, R148, R151 ;  /* 0x00000097946e7220 */ /* 0x010fce0000400000 */
[----:B------:R-:W4:Y:S01]  /*4b00*/  MUFU.RCP R140, R140 ;  /* 0x0000008c008c7308 */ /* 0x000f220000001000 */
[----:B------:R-:W-:-:S07]  /*4b10*/  FADD R108, R108, -R115 ;  /* 0x800000736c6c7221 */ /* 0x000fce0000000000 */
[----:B------:R-:W-:Y:S01]  /*4b20*/  MUFU.RCP R137, R137 ;  /* 0x0000008900897308 */ /* 0x000fe20000001000 */
[----:B------:R-:W-:-:S07]  /*4b30*/  FADD R109, R109, -R118 ;  /* 0x800000766d6d7221 */ /* 0x000fce0000000000 */
[----:B------:R-:W0:Y:S08]  /*4b40*/  MUFU.RCP R139, R139 ;  /* 0x0000008b008b7308 */ /* 0x000e300000001000 */
[----:B------:R-:W0:Y:S01]  /*4b50*/  MUFU.RCP R138, R138 ;  /* 0x0000008a008a7308 */ /* 0x000e220000001000 */
[----:B------:R-:W-:Y:S01]  /*4b60*/  FADD R53, R53, -R56 ;  /* 0x8000003835357221 */ /* 0x000fe20000000000 */
[----:B------:R-:W-:Y:S01]  /*4b70*/  FADD R57, R62, -R57 ;  /* 0x800000393e397221 */ /* 0x000fe20000000000 */
[----:B------:R-:W-:Y:S01]  /*4b80*/  FADD R71, R74, -R71 ;  /* 0x800000474a477221 */ /* 0x000fe20000000000 */
[----:B------:R-:W-:Y:S01]  /*4b90*/  FADD R65, R72, -R65 ;  /* 0x8000004148417221 */ /* 0x000fe20000000000 */
[----:B------:R-:W-:Y:S01]  /*4ba0*/  FADD R77, R77, -R80 ;  /* 0x800000504d4d7221 */ /* 0x000fe20000000000 */
[----:B------:R-:W-:Y:S01]  /*4bb0*/  FADD R78, R78, -R89 ;  /* 0x800000594e4e7221 */ /* 0x000fe20000000000 */
[----:B------:R-:W-:Y:S01]  /*4bc0*/  FADD R75, R75, -R82 ;  /* 0x800000524b4b7221 */ /* 0x000fe20000000000 */
[----:B------:R-:W-:Y:S01]  /*4bd0*/  FADD R76, R76, -R93 ;  /* 0x8000005d4c4c7221 */ /* 0x000fe20000000000 */
[----:B------:R-:W-:Y:S01]  /*4be0*/  FMUL R108, R99, R108 ;  /* 0x0000006c636c7220 */ /* 0x000fe20000400000 */
        /* <DEDUP_REMOVED lines=9> */
[----:B-----5:R-:W-:Y:S01]  /*4c80*/  FMUL R142, R144, R153 ;  /* 0x00000099908e7220 */ /* 0x020fe20000400000 */
[----:B-1----:R-:W-:Y:S01]  /*4c90*/  FMUL R101, R149, R152 ;  /* 0x0000009895657220 */ /* 0x002fe20000400000 */
[----:B----4-:R-:W-:Y:S01]  /*4ca0*/  FMUL R133, R140, R133 ;  /* 0x000000858c857220 */ /* 0x010fe20000400000 */
[----:B0-----:R-:W-:Y:S01]  /*4cb0*/  FMUL R134, R139, R134 ;  /* 0x000000868b867220 */ /* 0x001fe20000400000 */
[----:B------:R-:W-:Y:S01]  /*4cc0*/  FMUL R138, R138, R135 ;  /* 0x000000878a8a7220 */ /* 0x000fe20000400000 */
[----:B------:R-:W-:Y:S01]  /*4cd0*/  FMUL R136, R137, R136 ;  /* 0x0000008889887220 */ /* 0x000fe20000400000 */
[----:B------:R-:W-:Y:S01]  /*4ce0*/  FADD R123, R123, -R126 ;  /* 0x8000007e7b7b7221 */ /* 0x000fe20000000000 */
[----:B------:R-:W-:Y:S01]  /*4cf0*/  FADD R124, R124, -R129 ;  /* 0x800000817c7c7221 */ /* 0x000fe20000000000 */
[----:B------:R-:W-:Y:S01]  /*4d00*/  FADD R40, R40, -R131 ;  /* 0x8000008328287221 */ /* 0x000fe20000000000 */
[----:B------:R-:W-:Y:S01]  /*4d10*/  FADD R41, R41, -R42 ;  /* 0x8000002a29297221 */ /* 0x000fe20000000000 */
[----:B------:R-:W-:Y:S01]  /*4d20*/  FADD R51, R51, -R98 ;  /* 0x8000006233337221 */ /* 0x000fe20000000000 */
[----:B------:R-:W-:Y:S01]  /*4d30*/  FADD R19, R50, -R19 ;  /* 0x8000001332137221 */ /* 0x000fe20000000000 */
[----:B------:R-:W-:Y:S01]  /*4d40*/  FFMA R120, R120, R109, R117 ;  /* 0x0000006d78787223 */ /* 0x000fe20000000075 */
        /* <DEDUP_REMOVED lines=9> */
[----:B------:R-:W-:Y:S01]  /*4de0*/  FMUL R123, R142, R123 ;  /* 0x0000007b8e7b7220 */ /* 0x000fe20000400000 */
[----:B------:R-:W-:Y:S01]  /*4df0*/  FMUL R124, R101, R124 ;  /* 0x0000007c657c7220 */ /* 0x000fe20000400000 */
[----:B------:R-:W-:Y:S01]  /*4e00*/  FMUL R40, R133, R40 ;  /* 0x0000002885287220 */ /* 0x000fe20000400000 */
[----:B------:R-:W-:Y:S01]  /*4e10*/  FMUL R41, R134, R41 ;  /* 0x0000002986297220 */ /* 0x000fe20000400000 */
[----:B------:R-:W-:Y:S01]  /*4e20*/  FMUL R51, R138, R51 ;  /* 0x000000338a337220 */ /* 0x000fe20000400000 */
[----:B------:R-:W-:Y:S01]  /*4e30*/  FMUL R19, R136, R19 ;  /* 0x0000001388137220 */ /* 0x000fe20000400000 */
[----:B------:R-:W-:Y:S01]  /*4e40*/  @P1 FADD R49, R107, R120 ;  /* 0x000000786b311221 */ /* 0x000fe20000000000 */
[----:B------:R-:W-:Y:S01]  /*4e50*/  @P1 FADD R46, R105, R108 ;  /* 0x0000006c692e1221 */ /* 0x000fe20000000000 */
[----:B------:R-:W-:Y:S01]  /*4e60*/  FFMA R127, R127, R124, R130 ;  /* 0x0000007c7f7f7223 */ /* 0x000fe20000000082 */
[----:B------:R-:W-:Y:S01]  /*4e70*/  FFMA R128, R125, R123, R128 ;  /* 0x0000007b7d807223 */ /* 0x000fe20000000080 */
[----:B------:R-:W-:Y:S01]  /*4e80*/  FFMA R132, R39, R41, R132 ;  /* 0x0000002927847223 */ /* 0x000fe20000000084 */
[----:B------:R-:W-:Y:S01]  /*4e90*/  FFMA R43, R38, R40, R43 ;  /* 0x00000028262b7223 */ /* 0x000fe2000000002b */
[----:B------:R-:W-:Y:S01]  /*4ea0*/  FFMA R18, R18, R19, R15 ;  /* 0x0000001312127223 */ /* 0x000fe2000000000f */
[----:B------:R-:W-:Y:S01]  /*4eb0*/  FFMA R17, R16, R51, R17 ;  /* 0x0000003310117223 */ /* 0x000fe20000000011 */
[----:B------:R-:W-:Y:S01]  /*4ec0*/  @P1 FADD R47, R122, R127 ;  /* 0x0000007f7a2f1221 */ /* 0x000fe20000000000 */
[----:B------:R-:W-:Y:S01]  /*4ed0*/  @P1 FADD R34, R121, R128 ;  /* 0x0000008079221221 */ /* 0x000fe20000000000 */
[----:B------:R-:W-:Y:S01]  /*4ee0*/  @P1 FADD R44, R55, R132 ;  /* 0x00000084372c1221 */ /* 0x000fe20000000000 */
[----:B------:R-:W-:Y:S01]  /*4ef0*/  @P1 FADD R48, R54, R43 ;  /* 0x0000002b36301221 */ /* 0x000fe20000000000 */
[----:B------:R-:W-:Y:S01]  /*4f00*/  @P1 FADD R45, R13, R18 ;  /* 0x000000120d2d1221 */ /* 0x000fe20000000000 */
[----:B------:R-:W-:Y:S01]  /*4f10*/  @P1 FADD R36, R12, R17 ;  /* 0x000000110c241221 */ /* 0x000fe20000000000 */
[----:B------:R-:W0:Y:S01]  /*4f20*/  LDC.64 R8, c[0x0][0x280] ;  /* 0x0000a000ff087b82 */ /* 0x000e220000000a00 */
[----:B------:R-:W-:Y:S01]  /*4f30*/  IMAD R21, R21, 0x1600, R0 ;  /* 0x0000160015157824 */ /* 0x000fe200078e0200 */
[----:B------:R-:W-:-:S03]  /*4f40*/  ISETP.NE.AND P6, PT, R141, RZ, PT ;  /* 0x000000ff8d00720c */ /* 0x000fc60003fc5270 */
[----:B------:R-:W-:Y:S01]  /*4f50*/  IMAD R21, R20, 0x58, R21 ;  /* 0x0000005814157824 */ /* 0x000fe200078e0215 */
[----:B--2---:R-:W-:Y:S02]  /*4f60*/  SEL R33, R6, RZ, P0 ;  /* 0x000000ff06217207 */ /* 0x004fe40000000000 */
[----:B------:R-:W-:Y:S02]  /*4f70*/  SEL R7, R7, RZ, P0 ;  /* 0x000000ff07077207 */ /* 0x000fe40000000000 */
[----:B------:R-:W-:Y:S02]  /*4f80*/  ISETP.GE.U32.AND P0, PT, R52, 0x16, PT ;  /* 0x000000163400780c */ /* 0x000fe40003f06070 */
[----:B---3--:R-:W-:Y:S02]  /*4f90*/  SEL R11, R2, RZ, P2 ;  /* 0x000000ff020b7207 */ /* 0x008fe40001000000 */
[----:B------:R-:W-:Y:S02]  /*4fa0*/  SEL R10, R3, RZ, P2 ;  /* 0x000000ff030a7207 */ /* 0x000fe40001000000 */
[----:B------:R-:W-:-:S04]  /*4fb0*/  ISETP.GE.AND P2, PT, R28, 0x16, PT ;  /* 0x000000161c00780c */ /* 0x000fc80003f46270 */
[----:B------:R-:W-:-:S03]  /*4fc0*/  FSEL R46, R37, R46, !P2 ;  /* 0x0000002e252e7208 */ /* 0x000fc60005000000 */
[----:B------:R-:W-:Y:S01]  /*4fd0*/  @!P0 FADD R29, R58, R53 ;  /* 0x000000353a1d8221 */ /* 0x000fe20000000000 */
[----:B------:R-:W-:Y:S01]  /*4fe0*/  @!P0 FADD R26, R68, R65 ;  /* 0x00000041441a8221 */ /* 0x000fe20000000000 */
[----:B------:R-:W-:Y:S01]  /*4ff0*/  @!P0 FADD R30, R67, R70 ;  /* 0x00000046431e8221 */ /* 0x000fe20000000000 */
[----:B------:R-:W-:Y:S01]  /*5000*/  @!P0 FADD R25, R86, R77 ;  /* 0x0000004d56198221 */ /* 0x000fe20000000000 */
[----:B------:R-:W-:Y:S01]  /*5010*/  @!P0 FADD R27, R84, R87 ;  /* 0x00000057541b8221 */ /* 0x000fe20000000000 */
[----:B------:R-:W-:Y:S01]  /*5020*/  @!P0 FADD R24, R81, R76 ;  /* 0x0000004c51188221 */ /* 0x000fe20000000000 */
[----:B------:R-:W-:Y:S01]  /*5030*/  @!P0 FADD R22, R79, R90 ;  /* 0x0000005a4f168221 */ /* 0x000fe20000000000 */
[----:B------:R-:W-:Y:S01]  /*5040*/  @!P0 FADD R31, R63, R64 ;  /* 0x000000403f1f8221 */ /* 0x000fe20000000000 */
[----:B------:R-:W-:Y:S02]  /*5050*/  ISETP.GE.AND P0, PT, R0, 0x16, PT ;  /* 0x000000160000780c */ /* 0x000fe40003f06270 */
[----:B------:R-:W-:-:S02]  /*5060*/  FSEL R49, R96, R49, !P2 ;  /* 0x0000003160317208 */ /* 0x000fc40005000000 */
[----:B------:R-:W-:Y:S02]  /*5070*/  FSEL R31, R14, R31, !P0 ;  /* 0x0000001f0e1f7208 */ /* 0x000fe40004000000 */
[----:B------:R-:W-:Y:S02]  /*5080*/  FSEL R29, R102, R29, !P0 ;  /* 0x0000001d661d7208 */ /* 0x000fe40004000000 */
[----:B------:R-:W-:Y:S02]  /*5090*/  FSEL R30, R35, R30, !P0 ;  /* 0x0000001e231e7208 */ /* 0x000fe40004000000 */
[----:B------:R-:W-:Y:S02]  /*50a0*/  FSEL R26, R95, R26, !P0 ;  /* 0x0000001a5f1a7208 */ /* 0x000fe40004000000 */
[----:B------:R-:W-:Y:S02]  /*50b0*/  FSEL R27, R104, R27, !P0 ;  /* 0x0000001b681b7208 */ /* 0x000fe40004000000 */
[----:B------:R-:W-:-:S02]  /*50c0*/  FSEL R25, R106, R25, !P0 ;  /* 0x000000196a197208 */ /* 0x000fc40004000000 */
[----:B------:R-:W-:Y:S02]  /*50d0*/  FSEL R22, R33, R22, !P0 ;  /* 0x0000001621167208 */ /* 0x000fe40004000000 */
[----:B------:R-:W-:Y:S02]  /*50e0*/  FSEL R24, R7, R24, !P0 ;  /* 0x0000001807187208 */ /* 0x000fe40004000000 */
[C---:B------:R-:W-:Y:S02]  /*50f0*/  FSETP.GEU.AND P1, PT, R49.reuse, RZ, PT ;  /* 0x000000ff3100720b */ /* 0x040fe40003f2e000 */
[C---:B------:R-:W-:Y:S02]  /*5100*/  FSETP.GEU.AND P0, PT, R46.reuse, RZ, PT ;  /* 0x000000ff2e00720b */ /* 0x040fe40003f0e000 */
[----:B------:R-:W-:Y:S02]  /*5110*/  SEL R15, R49, RZ, P1 ;  /* 0x000000ff310f7207 */ /* 0x000fe40000800000 */
[----:B------:R-:W-:-:S02]  /*5120*/  SEL R14, R46, RZ, P0 ;  /* 0x000000ff2e0e7207 */ /* 0x000fc40000000000 */
[----:B------:R-:W-:Y:S02]  /*5130*/  FSETP.GEU.AND P1, PT, R29, RZ, PT ;  /* 0x000000ff1d00720b */ /* 0x000fe40003f2e000 */
[----:B------:R-:W-:Y:S02]  /*5140*/  FSETP.GEU.AND P0, PT, R31, RZ, PT ;  /* 0x000000ff1f00720b */ /* 0x000fe40003f0e000 */
[----:B------:R-:W-:Y:S02]  /*5150*/  FSEL R34, R97, R34, !P2 ;  /* 0x0000002261227208 */ /* 0x000fe40005000000 */
[----:B------:R-:W-:Y:S02]  /*5160*/  FSEL R47, R100, R47, !P2 ;  /* 0x0000002f642f7208 */ /* 0x000fe40005000000 */
[----:B------:R-:W-:Y:S02]  /*5170*/  SEL R13, R29, RZ, P1 ;  /* 0x000000ff1d0d7207 */ /* 0x000fe40000800000 */
[----:B------:R-:W-:-:S02]  /*5180*/  SEL R12, R31, RZ, P0 ;  /* 0x000000ff1f0c7207 */ /* 0x000fc40000000000 */
[C---:B------:R-:W-:Y:S02]  /*5190*/  FSETP.GEU.AND P1, PT, R47.reuse, RZ, PT ;  /* 0x000000ff2f00720b */ /* 0x040fe40003f2e000 */
[C---:B------:R-:W-:Y:S02]  /*51a0*/  FSETP.GEU.AND P0, PT, R34.reuse, RZ, PT ;  /* 0x000000ff2200720b */ /* 0x040fe40003f0e000 */
[----:B------:R-:W-:Y:S02]  /*51b0*/  SEL R35, R47, RZ, P1 ;  /* 0x000000ff2f237207 */ /* 0x000fe40000800000 */
[----:B------:R-:W-:Y:S02]  /*51c0*/  SEL R34, R34, RZ, P0 ;  /* 0x000000ff22227207 */ /* 0x000fe40000000000 */
[----:B------:R-:W-:Y:S02]  /*51d0*/  FSETP.GEU.AND P1, PT, R26, RZ, PT ;  /* 0x000000ff1a00720b */ /* 0x000fe40003f2e000 */
[----:B------:R-:W-:-:S02]  /*51e0*/  FSETP.GEU.AND P0, PT, R30, RZ, PT ;  /* 0x000000ff1e00720b */ /* 0x000fc40003f0e000 */
[----:B------:R-:W-:Y:S02]  /*51f0*/  FSEL R44, R5, R44, !P2 ;  /* 0x0000002c052c7208 */ /* 0x000fe40005000000 */
[----:B------:R-:W-:Y:S02]  /*5200*/  SEL R33, R26, RZ, P1 ;  /* 0x000000ff1a217207 */ /* 0x000fe40000800000 */
[----:B------:R-:W-:Y:S02]  /*5210*/  SEL R32, R30, RZ, P0 ;  /* 0x000000ff1e207207 */ /* 0x000fe40000000000 */
[C---:B------:R-:W-:Y:S02]  /*5220*/  FSETP.GEU.AND P1, PT, R44.reuse, RZ, PT ;  /* 0x000000ff2c00720b */ /* 0x040fe40003f2e000 */
[----:B------:R-:W-:Y:S01]  /*5230*/  FSETP.GEU.AND P0, PT, R25, RZ, PT ;  /* 0x000000ff1900720b */ /* 0x000fe20003f0e000 */
[----:B------:R-:W-:Y:S01]  /*5240*/  VIADD R5, R21, 0x160 ;  /* 0x0000016015057836 */ /* 0x000fe20000000000 */
[----:B------:R-:W-:Y:S01]  /*5250*/  FSEL R23, R23, R48, !P2 ;  /* 0x0000003017177208 */ /* 0x000fe20005000000 */
[C---:B------:R-:W-:Y:S01]  /*5260*/  VIADD R7, R21.reuse, 0x2c0 ;  /* 0x000002c015077836 */ /* 0x040fe20000000000 */
[----:B------:R-:W-:Y:S01]  /*5270*/  SEL R19, R44, RZ, P1 ;  /* 0x000000ff2c137207 */ /* 0x000fe20000800000 */
[----:B0-----:R-:W-:Y:S01]  /*5280*/  IMAD.WIDE R2, R21, 0x4, R8 ;  /* 0x0000000415027825 */ /* 0x001fe200078e0208 */
[----:B------:R-:W-:-:S02]  /*5290*/  SEL R17, R25, RZ, P0 ;  /* 0x000000ff19117207 */ /* 0x000fc40000000000 */
[----:B------:R-:W-:Y:S01]  /*52a0*/  FSETP.GEU.AND P1, PT, R27, RZ, PT ;  /* 0x000000ff1b00720b */ /* 0x000fe20003f2e000 */
[--C-:B------:R-:W-:Y:S01]  /*52b0*/  IMAD.WIDE R4, R5, 0x4, R8.reuse ;  /* 0x0000000405047825 */ /* 0x100fe200078e0208 */
[----:B------:R-:W-:Y:S01]  /*52c0*/  FSETP.GEU.AND P0, PT, R23, RZ, PT ;  /* 0x000000ff1700720b */ /* 0x000fe20003f0e000 */
[----:B------:R0:W-:Y:S01]  /*52d0*/  @P6 STG.E.128 desc[UR4][R2.64], R12 ;  /* 0x0000000c02006986 */ /* 0x0001e2000c101d04 */
[----:B------:R-:W-:Y:S01]  /*52e0*/  FSEL R36, R11, R36, !P2 ;  /* 0x000000240b247208 */ /* 0x000fe20005000000 */
[----:B------:R-:W-:Y:S01]  /*52f0*/  IMAD.WIDE R6, R7, 0x4, R8 ;  /* 0x0000000407067825 */ /* 0x000fe200078e0208 */
[----:B------:R-:W-:Y:S02]  /*5300*/  SEL R16, R27, RZ, P1 ;  /* 0x000000ff1b107207 */ /* 0x000fe40000800000 */
[----:B------:R-:W-:Y:S02]  /*5310*/  SEL R18, R23, RZ, P0 ;  /* 0x000000ff17127207 */ /* 0x000fe40000000000 */
[----:B------:R-:W-:Y:S01]  /*5320*/  FSEL R10, R10, R45, !P2 ;  /* 0x0000002d0a0a7208 */ /* 0x000fe20005000000 */
[----:B------:R0:W-:Y:S01]  /*5330*/  @P3 STG.E.128 desc[UR4][R4.64], R32 ;  /* 0x0000002004003986 */ /* 0x0001e2000c101d04 */
[----:B------:R-:W-:Y:S01]  /*5340*/  FSETP.GEU.AND P3, PT, R22, RZ, PT ;  /* 0x000000ff1600720b */ /* 0x000fe20003f6e000 */
[----:B------:R-:W-:Y:S01]  /*5350*/  VIADD R11, R21, 0x420 ;  /* 0x00000420150b7836 */ /* 0x000fe20000000000 */
[----:B------:R-:W-:Y:S01]  /*5360*/  FSETP.GEU.AND P2, PT, R24, RZ, PT ;  /* 0x000000ff1800720b */ /* 0x000fe20003f4e000 */
[----:B------:R0:W-:Y:S01]  /*5370*/  @P4 STG.E.128 desc[UR4][R6.64], R16 ;  /* 0x0000001006004986 */ /* 0x0001e2000c101d04 */
[----:B------:R-:W-:-:S02]  /*5380*/  FSETP.GEU.AND P0, PT, R10, RZ, PT ;  /* 0x000000ff0a00720b */ /* 0x000fc40003f0e000 */
[----:B------:R-:W-:Y:S01]  /*5390*/  FSETP.GEU.AND P1, PT, R36, RZ, PT ;  /* 0x000000ff2400720b */ /* 0x000fe20003f2e000 */
[----:B------:R-:W-:Y:S01]  /*53a0*/  IMAD.WIDE R8, R11, 0x4, R8 ;  /* 0x000000040b087825 */ /* 0x000fe200078e0208 */
[----:B------:R-:W-:Y:S02]  /*53b0*/  SEL R20, R22, RZ, P3 ;  /* 0x000000ff16147207 */ /* 0x000fe40001800000 */
[----:B------:R-:W-:Y:S02]  /*53c0*/  SEL R21, R24, RZ, P2 ;  /* 0x000000ff18157207 */ /* 0x000fe40001000000 */
[----:B------:R-:W-:Y:S02]  /*53d0*/  SEL R23, R10, RZ, P0 ;  /* 0x000000ff0a177207 */ /* 0x000fe40000000000 */
[----:B------:R-:W-:Y:S01]  /*53e0*/  SEL R22, R36, RZ, P1 ;  /* 0x000000ff24167207 */ /* 0x000fe20000800000 */
[----:B0-----:R-:W-:Y:S06]  /*53f0*/  @!P5 EXIT ;  /* 0x000000000000d94d */ /* 0x001fec0003800000 */
[----:B------:R-:W-:Y:S01]  /*5400*/  STG.E.128 desc[UR4][R8.64], R20 ;  /* 0x0000001408007986 */ /* 0x000fe2000c101d04 */
[----:B------:R-:W-:Y:S05]  /*5410*/  EXIT ;  /* 0x000000000000794d */ /* 0x000fea0003800000 */
.L_x_0:
[----:B------:R-:W-:-:S00]  /*5420*/  BRA `(.L_x_0) ;  /* 0xfffffffc00fc7947 */ /* 0x000fc0000383ffff */
[----:B------:R-:W-:-:S00]  /*5430*/  NOP ;  /* 0x0000000000007918 */ /* 0x000fc00000000000 */
        /* <DEDUP_REMOVED lines=12> */
.L_x_1:


//--------------------- .nv.global.init           --------------------------
	.section	.nv.global.init,"aw",@progbits
.nv.global.init:
	.type		_$_str,@object
	.size		_$_str,(_$_str_$_2 - _$_str)
_$_str:
        /*0000*/ 	.byte	0x5f, 0x5f, 0x43, 0x55, 0x44, 0x41, 0x5f, 0x46, 0x54, 0x5a, 0x00
	.type		_$_str_$_2,@object
	.size		_$_str_$_2,(.L_1 - _$_str_$_2)
_$_str_$_2:
        /*000b*/ 	.byte	0x5f, 0x5f, 0x43, 0x55, 0x44, 0x41, 0x5f, 0x50, 0x52, 0x45, 0x43, 0x5f, 0x53, 0x51, 0x52, 0x54
        /*001b*/ 	.byte	0x00
.L_1:


//--------------------- .nv.constant0.triton_poi_fused_cat_relu_29 --------------------------
	.section	.nv.constant0.triton_poi_fused_cat_relu_29,"a",@progbits
	.sectionflags	@""
	.align	4
.nv.constant0.triton_poi_fused_cat_relu_29:
	.zero		656
